	.target	sm_90a

	.elftype	@"ET_EXEC"


//--------------------- .note.nv.tkinfo           --------------------------
	.section	.note.nv.tkinfo,"",@"SHT_NOTE"
	.sectionflags	@"SHF_NOTE_NV_TKINFO"
	.tkinfo
        /*0018*/ 	.word	0x00000002
        /*0030*/ 	.string	""
        /*0030*/ 	.string	"ptxas"
        /*0030*/ 	.string	"Cuda compilation tools, release 13.0, V13.0.88"
        /*0030*/ 	.string	"Build cuda_13.0.r13.0/compiler.36424714_0"
        /*0030*/ 	.string	"-arch sm_90a -m 64 "



//--------------------- .note.nv.cuinfo           --------------------------
	.section	.note.nv.cuinfo,"",@"SHT_NOTE"
	.sectionflags	@"SHF_NOTE_NV_CUINFO"
        /*0018*/ 	.short	0x0002
        /*001a*/ 	.short	0x005a
        /*001c*/ 	.short	0x0082
	.zero		2


//--------------------- .nv.info                  --------------------------
	.section	.nv.info,"",@"SHT_CUDA_INFO"
	.align	4


	//----- nvinfo : EIATTR_REGCOUNT
	.align		4
        /*0000*/ 	.byte	0x04, 0x2f
        /*0002*/ 	.short	(.L_15 - .L_14)
	.align		4
.L_14:
        /*0004*/ 	.word	index@(_ZN7cutlass13device_kernelINS_4fmha6kernel13FmhaKernelTmaINS1_10collective15FmhaMainloopTmaINS_6half_tEfN4cute5tupleIJNS7_1CILi64EEESA_NS9_ILi16EEEEEENS4_13DefaultFusionEJEEENS4_15FmhaFwdEpilogueIS6_fNS8_IJSA_SB_SA_EEEEEJEEEEEvNT_6ParamsE)
        /*0008*/ 	.word	0x00000048


	//----- nvinfo : EIATTR_FRAME_SIZE
	.align		4
.L_15:
        /*000c*/ 	.byte	0x04, 0x11
        /*000e*/ 	.short	(.L_17 - .L_16)
	.align		4
.L_16:
        /*0010*/ 	.word	index@($__internal_0_$__cuda_sm20_rcp_rn_f32_slowpath)
        /*0014*/ 	.word	0x00000000


	//----- nvinfo : EIATTR_FRAME_SIZE
	.align		4
.L_17:
        /*0018*/ 	.byte	0x04, 0x11
        /*001a*/ 	.short	(.L_19 - .L_18)
	.align		4
.L_18:
        /*001c*/ 	.word	index@(_ZN7cutlass13device_kernelINS_4fmha6kernel13FmhaKernelTmaINS1_10collective15FmhaMainloopTmaINS_6half_tEfN4cute5tupleIJNS7_1CILi64EEESA_NS9_ILi16EEEEEENS4_13DefaultFusionEJEEENS4_15FmhaFwdEpilogueIS6_fNS8_IJSA_SB_SA_EEEEEJEEEEEvNT_6ParamsE)
        /*0020*/ 	.word	0x00000000


	//----- nvinfo : EIATTR_MIN_STACK_SIZE
	.align		4
.L_19:
        /*0024*/ 	.byte	0x04, 0x12
        /*0026*/ 	.short	(.L_21 - .L_20)
	.align		4
.L_20:
        /*0028*/ 	.word	index@(_ZN7cutlass13device_kernelINS_4fmha6kernel13FmhaKernelTmaINS1_10collective15FmhaMainloopTmaINS_6half_tEfN4cute5tupleIJNS7_1CILi64EEESA_NS9_ILi16EEEEEENS4_13DefaultFusionEJEEENS4_15FmhaFwdEpilogueIS6_fNS8_IJSA_SB_SA_EEEEEJEEEEEvNT_6ParamsE)
        /*002c*/ 	.word	0x00000000
.L_21:


//--------------------- .nv.compat                --------------------------
	.section	.nv.compat,"",@"SHT_CUDA_COMPAT_INFO"
	.align	4
        /*0000*/ 	.byte	0x02, 0x09, 0x01, 0x00, 0x02, 0x02, 0x04, 0x00, 0x02, 0x05, 0x05, 0x00, 0x03, 0x07, 0x01, 0x01
        /*0010*/ 	.byte	0x02, 0x03, 0x01, 0x00, 0x02, 0x06, 0x01, 0x00, 0x04, 0x0b, 0x08, 0x00, 0x00, 0x00, 0x00, 0x00
        /*0020*/ 	.byte	0x00, 0x00, 0x00, 0x00


//--------------------- .nv.info._ZN7cutlass13device_kernelINS_4fmha6kernel13FmhaKernelTmaINS1_10collective15FmhaMainloopTmaINS_6half_tEfN4cute5tupleIJNS7_1CILi64EEESA_NS9_ILi16EEEEEENS4_13DefaultFusionEJEEENS4_15FmhaFwdEpilogueIS6_fNS8_IJSA_SB_SA_EEEEEJEEEEEvNT_6ParamsE --------------------------
	.section	.nv.info._ZN7cutlass13device_kernelINS_4fmha6kernel13FmhaKernelTmaINS1_10collective15FmhaMainloopTmaINS_6half_tEfN4cute5tupleIJNS7_1CILi64EEESA_NS9_ILi16EEEEEENS4_13DefaultFusionEJEEENS4_15FmhaFwdEpilogueIS6_fNS8_IJSA_SB_SA_EEEEEJEEEEEvNT_6ParamsE,"",@"SHT_CUDA_INFO"
	.sectionflags	@""
	.align	4


	//----- nvinfo : EIATTR_CUDA_API_VERSION
	.align		4
        /*0000*/ 	.byte	0x04, 0x37
        /*0002*/ 	.short	(.L_23 - .L_22)
.L_22:
        /*0004*/ 	.word	0x00000082


	//----- nvinfo : EIATTR_KPARAM_INFO
	.align		4
.L_23:
        /*0008*/ 	.byte	0x04, 0x17
        /*000a*/ 	.short	(.L_25 - .L_24)
.L_24:
        /*000c*/ 	.word	0x00000000
        /*0010*/ 	.short	0x0000
        /*0012*/ 	.short	0x0070
        /*0014*/ 	.byte	0x00, 0xf0, 0x01, 0x20


	//----- nvinfo : EIATTR_SPARSE_MMA_MASK
	.align		4
.L_25:
        /*0018*/ 	.byte	0x03, 0x50
        /*001a*/ 	.short	0x0000


	//----- nvinfo : EIATTR_MAXREG_COUNT
	.align		4
        /*001c*/ 	.byte	0x03, 0x1b
        /*001e*/ 	.short	0x00ff


	//----- nvinfo : EIATTR_NUM_BARRIERS
	.align		4
        /*0020*/ 	.byte	0x02, 0x4c
        /*0022*/ 	.byte	0x02
	.zero		1


	//----- nvinfo : EIATTR_EXTERNS
	.align		4
        /*0024*/ 	.byte	0x04, 0x0f
        /*0026*/ 	.short	(.L_27 - .L_26)


	//   ....[0]....
	.align		4
.L_26:
        /*0028*/ 	.word	index@(__assertfail)


	//----- nvinfo : EIATTR_MERCURY_ISA_VERSION
	.align		4
.L_27:
        /*002c*/ 	.byte	0x03, 0x5f
        /*002e*/ 	.short	0x0101


	//----- nvinfo : EIATTR_COOP_GROUP_MASK_REGIDS
	.align		4
        /*0030*/ 	.byte	0x04, 0x29
        /*0032*/ 	.short	(.L_29 - .L_28)


	//   ....[0]....
.L_28:
        /*0034*/ 	.word	0xffffffff


	//   ....[1]....
        /*0038*/ 	.word	0xffffffff


	//   ....[2]....
        /*003c*/ 	.word	0xffffffff


	//   ....[3]....
        /*0040*/ 	.word	0xffffffff


	//   ....[4]....
        /*0044*/ 	.word	0xffffffff


	//   ....[5]....
        /*0048*/ 	.word	0xffffffff


	//   ....[6]....
        /*004c*/ 	.word	0xffffffff


	//   ....[7]....
        /*0050*/ 	.word	0xffffffff


	//   ....[8]....
        /*0054*/ 	.word	0xffffffff


	//   ....[9]....
        /*0058*/ 	.word	0xffffffff


	//   ....[10]....
        /*005c*/ 	.word	0xffffffff


	//   ....[11]....
        /*0060*/ 	.word	0xffffffff


	//   ....[12]....
        /*0064*/ 	.word	0xffffffff


	//   ....[13]....
        /*0068*/ 	.word	0xffffffff


	//   ....[14]....
        /*006c*/ 	.word	0xffffffff


	//   ....[15]....
        /*0070*/ 	.word	0xffffffff


	//   ....[16]....
        /*0074*/ 	.word	0xffffffff


	//----- nvinfo : EIATTR_COOP_GROUP_INSTR_OFFSETS
	.align		4
.L_29:
        /*0078*/ 	.byte	0x04, 0x28
        /*007a*/ 	.short	(.L_31 - .L_30)


	//   ....[0]....
.L_30:
        /*007c*/ 	.word	0x00000050


	//   ....[1]....
        /*0080*/ 	.word	0x00000140


	//   ....[2]....
        /*0084*/ 	.word	0x00000270


	//   ....[3]....
        /*0088*/ 	.word	0x00000410


	//   ....[4]....
        /*008c*/ 	.word	0x00000550


	//   ....[5]....
        /*0090*/ 	.word	0x000013a0


	//   ....[6]....
        /*0094*/ 	.word	0x00001430


	//   ....[7]....
        /*0098*/ 	.word	0x000014b0


	//   ....[8]....
        /*009c*/ 	.word	0x000015d0


	//   ....[9]....
        /*00a0*/ 	.word	0x00002a00


	//   ....[10]....
        /*00a4*/ 	.word	0x00002a20


	//   ....[11]....
        /*00a8*/ 	.word	0x00002a50


	//   ....[12]....
        /*00ac*/ 	.word	0x00002a70


	//   ....[13]....
        /*00b0*/ 	.word	0x00003f00


	//   ....[14]....
        /*00b4*/ 	.word	0x00003f40


	//   ....[15]....
        /*00b8*/ 	.word	0x00003f80


	//   ....[16]....
        /*00bc*/ 	.word	0x00003f90


	//----- nvinfo : EIATTR_SYSCALL_OFFSETS
	.align		4
.L_31:
        /*00c0*/ 	.byte	0x04, 0x46
        /*00c2*/ 	.short	(.L_33 - .L_32)


	//   ....[0]....
.L_32:
        /*00c4*/ 	.word	0x00004760


	//   ....[1]....
        /*00c8*/ 	.word	0x00004880


	//----- nvinfo : EIATTR_MBARRIER_INSTR_OFFSETS
	.align		4
.L_33:
        /*00cc*/ 	.byte	0x04, 0x39
        /*00ce*/ 	.short	(.L_35 - .L_34)


	//   ....[0]....
.L_34:
        /*00d0*/ 	.word	0x00000240
        /*00d4*/ 	.word	0x000000ff
        /*00d8*/ 	.word	0x00002840
        /*00dc*/ 	.short	0x0100
        /*00de*/ 	.byte	0x08
	.zero		1


	//   ....[1]....
        /*00e0*/ 	.word	0x00000250
        /*00e4*/ 	.word	0x000000ff
        /*00e8*/ 	.word	0x00002848
        /*00ec*/ 	.short	0x0100
        /*00ee*/ 	.byte	0x08
	.zero		1


	//   ....[2]....
        /*00f0*/ 	.word	0x00000380
        /*00f4*/ 	.word	0x000000ff
        /*00f8*/ 	.word	0x00002800
        /*00fc*/ 	.short	0x0100
        /*00fe*/ 	.byte	0x08
	.zero		1


	//   ....[3]....
        /*0100*/ 	.word	0x00000390
        /*0104*/ 	.word	0x000000ff
        /*0108*/ 	.word	0x00002820
        /*010c*/ 	.short	0x0100
        /*010e*/ 	.byte	0x08
	.zero		1


	//   ....[4]....
        /*0110*/ 	.word	0x000003a0
        /*0114*/ 	.word	0x000000ff
        /*0118*/ 	.word	0x00002808
        /*011c*/ 	.short	0x0100
        /*011e*/ 	.byte	0x08
	.zero		1


	//   ....[5]....
        /*0120*/ 	.word	0x000003b0
        /*0124*/ 	.word	0x000000ff
        /*0128*/ 	.word	0x00002828
        /*012c*/ 	.short	0x0100
        /*012e*/ 	.byte	0x08
	.zero		1


	//   ....[6]....
        /*0130*/ 	.word	0x000003c0
        /*0134*/ 	.word	0x000000ff
        /*0138*/ 	.word	0x00002810
        /*013c*/ 	.short	0x0100
        /*013e*/ 	.byte	0x08
	.zero		1


	//   ....[7]....
        /*0140*/ 	.word	0x000003d0
        /*0144*/ 	.word	0x000000ff
        /*0148*/ 	.word	0x00002830
        /*014c*/ 	.short	0x0100
        /*014e*/ 	.byte	0x08
	.zero		1


	//   ....[8]....
        /*0150*/ 	.word	0x000003e0
        /*0154*/ 	.word	0x000000ff
        /*0158*/ 	.word	0x00002818
        /*015c*/ 	.short	0x0100
        /*015e*/ 	.byte	0x08
	.zero		1


	//   ....[9]....
        /*0160*/ 	.word	0x000003f0
        /*0164*/ 	.word	0x000000ff
        /*0168*/ 	.word	0x00002838
        /*016c*/ 	.short	0x0100
        /*016e*/ 	.byte	0x08
	.zero		1


	//   ....[10]....
        /*0170*/ 	.word	0x00000520
        /*0174*/ 	.word	0x000000ff
        /*0178*/ 	.word	0x00002850
        /*017c*/ 	.short	0x0100
        /*017e*/ 	.byte	0x08
	.zero		1


	//   ....[11]....
        /*0180*/ 	.word	0x00000530
        /*0184*/ 	.word	0x000000ff
        /*0188*/ 	.word	0x00002858
        /*018c*/ 	.short	0x0100
        /*018e*/ 	.byte	0x08
	.zero		1


	//   ....[12]....
        /*0190*/ 	.word	0x00000660
        /*0194*/ 	.word	0x00000003
        /*0198*/ 	.word	0x00002848
        /*019c*/ 	.short	0x010a
        /*019e*/ 	.byte	0x3f
	.zero		1


	//   ....[13]....
        /*01a0*/ 	.word	0x00000920
        /*01a4*/ 	.word	0x00000000
        /*01a8*/ 	.word	0x00002820
        /*01ac*/ 	.short	0x010a
        /*01ae*/ 	.byte	0x3f
	.zero		1


	//   ....[14]....
        /*01b0*/ 	.word	0x00000ad0
        /*01b4*/ 	.word	0x00000000
        /*01b8*/ 	.word	0x00002820
        /*01bc*/ 	.short	0x010a
        /*01be*/ 	.byte	0x3f
	.zero		1


	//   ....[15]....
        /*01c0*/ 	.word	0x00000cf0
        /*01c4*/ 	.word	0x00000002
        /*01c8*/ 	.word	0x00002820
        /*01cc*/ 	.short	0x010a
        /*01ce*/ 	.byte	0x3f
	.zero		1


	//   ....[16]....
        /*01d0*/ 	.word	0x00000f00
        /*01d4*/ 	.word	0x00000003
        /*01d8*/ 	.word	0x00002820
        /*01dc*/ 	.short	0x010a
        /*01de*/ 	.byte	0x3f
	.zero		1


	//   ....[17]....
        /*01e0*/ 	.word	0x00001130
        /*01e4*/ 	.word	0x00000002
        /*01e8*/ 	.word	0x00002840
        /*01ec*/ 	.short	0x010a
        /*01ee*/ 	.byte	0x3f
	.zero		1


	//   ....[18]....
        /*01f0*/ 	.word	0x00001150
        /*01f4*/ 	.word	0x00000002
        /*01f8*/ 	.word	0x00002800
        /*01fc*/ 	.short	0x010a
        /*01fe*/ 	.byte	0x3f
	.zero		1


	//   ....[19]....
        /*0200*/ 	.word	0x000019b0
        /*0204*/ 	.word	0x00000002
        /*0208*/ 	.word	0x00002808
        /*020c*/ 	.short	0x010a
        /*020e*/ 	.byte	0x3f
	.zero		1


	//   ....[20]....
        /*0210*/ 	.word	0x000023e0
        /*0214*/ 	.word	0x0000000f
        /*0218*/ 	.word	0x00000000
        /*021c*/ 	.short	0x0101
        /*021e*/ 	.byte	0x3f
	.zero		1


	//   ....[21]....
        /*0220*/ 	.word	0x000024a0
        /*0224*/ 	.word	0x00000009
        /*0228*/ 	.word	0x00002800
        /*022c*/ 	.short	0x010a
        /*022e*/ 	.byte	0x3f
	.zero		1


	//   ....[22]....
        /*0230*/ 	.word	0x000025b0
        /*0234*/ 	.word	0x00000000
        /*0238*/ 	.word	0x00002820
        /*023c*/ 	.short	0x010a
        /*023e*/ 	.byte	0x3f
	.zero		1


	//   ....[23]....
        /*0240*/ 	.word	0x00002a10
        /*0244*/ 	.word	0x00000042
        /*0248*/ 	.word	0x00000000
        /*024c*/ 	.short	0x0101
        /*024e*/ 	.byte	0x3f
	.zero		1


	//   ....[24]....
        /*0250*/ 	.word	0x00002b00
        /*0254*/ 	.word	0x00000017
        /*0258*/ 	.word	0x00002800
        /*025c*/ 	.short	0x010a
        /*025e*/ 	.byte	0x3f
	.zero		1


	//   ....[25]....
        /*0260*/ 	.word	0x00003b80
        /*0264*/ 	.word	0x0000000e
        /*0268*/ 	.word	0x00000000
        /*026c*/ 	.short	0x0101
        /*026e*/ 	.byte	0x3f
	.zero		1


	//   ....[26]....
        /*0270*/ 	.word	0x00003c20
        /*0274*/ 	.word	0x00000012
        /*0278*/ 	.word	0x00002820
        /*027c*/ 	.short	0x010a
        /*027e*/ 	.byte	0x3f
	.zero		1


	//   ....[27]....
        /*0280*/ 	.word	0x00004c20
        /*0284*/ 	.word	0x00000003
        /*0288*/ 	.word	0x00002848
        /*028c*/ 	.short	0x010a
        /*028e*/ 	.byte	0x3f
	.zero		1


	//   ....[28]....
        /*0290*/ 	.word	0x00004c70
        /*0294*/ 	.word	0x00000000
        /*0298*/ 	.word	0x00002820
        /*029c*/ 	.short	0x010a
        /*029e*/ 	.byte	0x3f
	.zero		1


	//   ....[29]....
        /*02a0*/ 	.word	0x00004cc0
        /*02a4*/ 	.word	0x00000000
        /*02a8*/ 	.word	0x00002820
        /*02ac*/ 	.short	0x010a
        /*02ae*/ 	.byte	0x3f
	.zero		1


	//   ....[30]....
        /*02b0*/ 	.word	0x00004d10
        /*02b4*/ 	.word	0x00000002
        /*02b8*/ 	.word	0x00002820
        /*02bc*/ 	.short	0x010a
        /*02be*/ 	.byte	0x3f
	.zero		1


	//   ....[31]....
        /*02c0*/ 	.word	0x00004d60
        /*02c4*/ 	.word	0x00000003
        /*02c8*/ 	.word	0x00002820
        /*02cc*/ 	.short	0x010a
        /*02ce*/ 	.byte	0x3f
	.zero		1


	//   ....[32]....
        /*02d0*/ 	.word	0x00004db0
        /*02d4*/ 	.word	0x00000002
        /*02d8*/ 	.word	0x00002840
        /*02dc*/ 	.short	0x010a
        /*02de*/ 	.byte	0x3f
	.zero		1


	//   ....[33]....
        /*02e0*/ 	.word	0x00004e00
        /*02e4*/ 	.word	0x00000002
        /*02e8*/ 	.word	0x00002800
        /*02ec*/ 	.short	0x010a
        /*02ee*/ 	.byte	0x3f
	.zero		1


	//   ....[34]....
        /*02f0*/ 	.word	0x00004e50
        /*02f4*/ 	.word	0x00000002
        /*02f8*/ 	.word	0x00002808
        /*02fc*/ 	.short	0x010a
        /*02fe*/ 	.byte	0x3f
	.zero		1


	//   ....[35]....
        /*0300*/ 	.word	0x00004ea0
        /*0304*/ 	.word	0x00000009
        /*0308*/ 	.word	0x00002800
        /*030c*/ 	.short	0x010a
        /*030e*/ 	.byte	0x3f
	.zero		1


	//   ....[36]....
        /*0310*/ 	.word	0x00004ef0
        /*0314*/ 	.word	0x00000000
        /*0318*/ 	.word	0x00002820
        /*031c*/ 	.short	0x010a
        /*031e*/ 	.byte	0x3f
	.zero		1


	//   ....[37]....
        /*0320*/ 	.word	0x00004f40
        /*0324*/ 	.word	0x00000017
        /*0328*/ 	.word	0x00002800
        /*032c*/ 	.short	0x010a
        /*032e*/ 	.byte	0x3f
	.zero		1


	//   ....[38]....
        /*0330*/ 	.word	0x00004f90
        /*0334*/ 	.word	0x00000012
        /*0338*/ 	.word	0x00002820
        /*033c*/ 	.short	0x010a
        /*033e*/ 	.byte	0x3f
	.zero		1


	//----- nvinfo : EIATTR_NUM_MBARRIERS
	.align		4
.L_35:
        /*0340*/ 	.byte	0x03, 0x38
        /*0342*/ 	.short	0x000c


	//----- nvinfo : EIATTR_EXIT_INSTR_OFFSETS
	.align		4
        /*0344*/ 	.byte	0x04, 0x1c
        /*0346*/ 	.short	(.L_37 - .L_36)


	//   ....[0]....
.L_36:
        /*0348*/ 	.word	0x00004c10


	//----- nvinfo : EIATTR_MAX_THREADS
	.align		4
.L_37:
        /*034c*/ 	.byte	0x04, 0x05
        /*034e*/ 	.short	(.L_39 - .L_38)
.L_38:
        /*0350*/ 	.word	0x00000080
        /*0354*/ 	.word	0x00000001
        /*0358*/ 	.word	0x00000001


	//----- nvinfo : EIATTR_CRS_STACK_SIZE
	.align		4
.L_39:
        /*035c*/ 	.byte	0x04, 0x1e
        /*035e*/ 	.short	(.L_41 - .L_40)
.L_40:
        /*0360*/ 	.word	0x00000000


	//----- nvinfo : EIATTR_CBANK_PARAM_SIZE
	.align		4
.L_41:
        /*0364*/ 	.byte	0x03, 0x19
        /*0366*/ 	.short	0x0870


	//----- nvinfo : EIATTR_PARAM_CBANK
	.align		4
        /*0368*/ 	.byte	0x04, 0x0a
        /*036a*/ 	.short	(.L_43 - .L_42)
	.align		4
.L_42:
        /*036c*/ 	.word	index@(.nv.constant0._ZN7cutlass13device_kernelINS_4fmha6kernel13FmhaKernelTmaINS1_10collective15FmhaMainloopTmaINS_6half_tEfN4cute5tupleIJNS7_1CILi64EEESA_NS9_ILi16EEEEEENS4_13DefaultFusionEJEEENS4_15FmhaFwdEpilogueIS6_fNS8_IJSA_SB_SA_EEEEEJEEEEEvNT_6ParamsE)
        /*0370*/ 	.short	0x0210
        /*0372*/ 	.short	0x0870


	//----- nvinfo : EIATTR_SW_WAR
	.align		4
.L_43:
        /*0374*/ 	.byte	0x04, 0x36
        /*0376*/ 	.short	(.L_45 - .L_44)
.L_44:
        /*0378*/ 	.word	0x00000008
.L_45:


//--------------------- .nv.callgraph             --------------------------
	.section	.nv.callgraph,"",@"SHT_CUDA_CALLGRAPH"
	.align	4
	.sectionentsize	8
	.align		4
        /*0000*/ 	.word	0x00000000
	.align		4
        /*0004*/ 	.word	0xffffffff
	.align		4
        /*0008*/ 	.word	index@(_ZN7cutlass13device_kernelINS_4fmha6kernel13FmhaKernelTmaINS1_10collective15FmhaMainloopTmaINS_6half_tEfN4cute5tupleIJNS7_1CILi64EEESA_NS9_ILi16EEEEEENS4_13DefaultFusionEJEEENS4_15FmhaFwdEpilogueIS6_fNS8_IJSA_SB_SA_EEEEEJEEEEEvNT_6ParamsE)
	.align		4
        /*000c*/ 	.word	index@(__assertfail)
	.align		4
        /*0010*/ 	.word	0x00000000
	.align		4
        /*0014*/ 	.word	0xfffffffe
	.align		4
        /*0018*/ 	.word	0x00000000
	.align		4
        /*001c*/ 	.word	0xfffffffd
	.align		4
        /*0020*/ 	.word	0x00000000
	.align		4
        /*0024*/ 	.word	0xfffffffc


//--------------------- .nv.constant4             --------------------------
	.section	.nv.constant4,"a",@progbits
	.align	8
	.align		8
.nv.constant4:
        /*0000*/ 	.dword	__assertfail
	.align		8
        /*0008*/ 	.dword	__unnamed_1
	.align		8
        /*0010*/ 	.dword	_ZN39_INTERNAL_d3a54f43_4_k_cu_671352be_27404cuda3std3__45__cpo5beginE
	.align		8
        /*0018*/ 	.dword	_ZN39_INTERNAL_d3a54f43_4_k_cu_671352be_27404cuda3std3__45__cpo3endE
	.align		8
        /*0020*/ 	.dword	_ZN39_INTERNAL_d3a54f43_4_k_cu_671352be_27404cuda3std3__45__cpo6cbeginE
	.align		8
        /*0028*/ 	.dword	_ZN39_INTERNAL_d3a54f43_4_k_cu_671352be_27404cuda3std3__45__cpo4cendE
	.align		8
        /*0030*/ 	.dword	_ZN39_INTERNAL_d3a54f43_4_k_cu_671352be_27404cuda3std3__441_GLOBAL__N__d3a54f43_4_k_cu_671352be_27406ignoreE
	.align		8
        /*0038*/ 	.dword	_ZN39_INTERNAL_d3a54f43_4_k_cu_671352be_27404cuda3std3__419piecewise_constructE
	.align		8
        /*0040*/ 	.dword	_ZN39_INTERNAL_d3a54f43_4_k_cu_671352be_27404cuda3std3__48in_placeE
	.align		8
        /*0048*/ 	.dword	_ZN39_INTERNAL_d3a54f43_4_k_cu_671352be_27404cuda3std6ranges3__45__cpo4swapE
	.align		8
        /*0050*/ 	.dword	_ZN39_INTERNAL_d3a54f43_4_k_cu_671352be_27404cuda3std6ranges3__45__cpo9iter_moveE
	.align		8
        /*0058*/ 	.dword	_ZN39_INTERNAL_d3a54f43_4_k_cu_671352be_27404cute7productE
	.align		8
        /*0060*/ 	.dword	_ZN39_INTERNAL_d3a54f43_4_k_cu_671352be_27404cute1_E
	.align		8
        /*0068*/ 	.dword	$str$23
	.align		8
        /*0070*/ 	.dword	$str$24


//--------------------- .text._ZN7cutlass13device_kernelINS_4fmha6kernel13FmhaKernelTmaINS1_10collective15FmhaMainloopTmaINS_6half_tEfN4cute5tupleIJNS7_1CILi64EEESA_NS9_ILi16EEEEEENS4_13DefaultFusionEJEEENS4_15FmhaFwdEpilogueIS6_fNS8_IJSA_SB_SA_EEEEEJEEEEEvNT_6ParamsE --------------------------
	.section	.text._ZN7cutlass13device_kernelINS_4fmha6kernel13FmhaKernelTmaINS1_10collective15FmhaMainloopTmaINS_6half_tEfN4cute5tupleIJNS7_1CILi64EEESA_NS9_ILi16EEEEEENS4_13DefaultFusionEJEEENS4_15FmhaFwdEpilogueIS6_fNS8_IJSA_SB_SA_EEEEEJEEEEEvNT_6ParamsE,"ax",@progbits
	.align	128
.text._ZN7cutlass13device_kernelINS_4fmha6kernel13FmhaKernelTmaINS1_10collective15FmhaMainloopTmaINS_6half_tEfN4cute5tupleIJNS7_1CILi64EEESA_NS9_ILi16EEEEEENS4_13DefaultFusionEJEEENS4_15FmhaFwdEpilogueIS6_fNS8_IJSA_SB_SA_EEEEEJEEEEEvNT_6ParamsE:
        .type           _ZN7cutlass13device_kernelINS_4fmha6kernel13FmhaKernelTmaINS1_10collective15FmhaMainloopTmaINS_6half_tEfN4cute5tupleIJNS7_1CILi64EEESA_NS9_ILi16EEEEEENS4_13DefaultFusionEJEEENS4_15FmhaFwdEpilogueIS6_fNS8_IJSA_SB_SA_EEEEEJEEEEEvNT_6ParamsE,@function
        .size           _ZN7cutlass13device_kernelINS_4fmha6kernel13FmhaKernelTmaINS1_10collective15FmhaMainloopTmaINS_6half_tEfN4cute5tupleIJNS7_1CILi64EEESA_NS9_ILi16EEEEEENS4_13DefaultFusionEJEEENS4_15FmhaFwdEpilogueIS6_fNS8_IJSA_SB_SA_EEEEEJEEEEEvNT_6ParamsE,(.L_x_74 - _ZN7cutlass13device_kernelINS_4fmha6kernel13FmhaKernelTmaINS1_10collective15FmhaMainloopTmaINS_6half_tEfN4cute5tupleIJNS7_1CILi64EEESA_NS9_ILi16EEEEEENS4_13DefaultFusionEJEEENS4_15FmhaFwdEpilogueIS6_fNS8_IJSA_SB_SA_EEEEEJEEEEEvNT_6ParamsE)
        .other          _ZN7cutlass13device_kernelINS_4fmha6kernel13FmhaKernelTmaINS1_10collective15FmhaMainloopTmaINS_6half_tEfN4cute5tupleIJNS7_1CILi64EEESA_NS9_ILi16EEEEEENS4_13DefaultFusionEJEEENS4_15FmhaFwdEpilogueIS6_fNS8_IJSA_SB_SA_EEEEEJEEEEEvNT_6ParamsE,@"STO_CUDA_ENTRY STV_DEFAULT"
_ZN7cutlass13device_kernelINS_4fmha6kernel13FmhaKernelTmaINS1_10collective15FmhaMainloopTmaINS_6half_tEfN4cute5tupleIJNS7_1CILi64EEESA_NS9_ILi16EEEEEENS4_13DefaultFusionEJEEENS4_15FmhaFwdEpilogueIS6_fNS8_IJSA_SB_SA_EEEEEJEEEEEvNT_6ParamsE:
[----:B------:R-:W1:Y:S01]  /*0000*/  LDC R1, c[0x0][0x28] ;  /* 0x00000a00ff017b82 */ /* 0x000e620000000800 */
[----:B------:R-:W2:Y:S01]  /*0010*/  S2R R16, SR_TID.X ;  /* 0x0000000000107919 */ /* 0x000ea20000002100 */
[----:B------:R-:W-:Y:S01]  /*0020*/  ELECT P0, URZ, PT ;  /* 0x00000000003f782f */ /* 0x000fe20003800000 */
[----:B------:R-:W-:Y:S01]  /*0030*/  BSSY B0, `(.L_x_0) ;  /* 0x0000010000007945 */ /* 0x000fe20003800000 */
[----:B--2---:R-:W-:-:S05]  /*0040*/  SHF.R.U32.HI R8, RZ, 0x5, R16 ;  /* 0x00000005ff087819 */ /* 0x004fca0000011610 */
[----:B------:R-:W2:Y:S02]  /*0050*/  SHFL.IDX PT, R0, R8, RZ, 0x1f ;  /* 0x00001fff08007589 */ /* 0x000ea400000e0000 */
[----:B--2---:R-:W-:-:S13]  /*0060*/  ISETP.NE.OR P0, PT, R0, RZ, !P0 ;  /* 0x000000ff0000720c */ /* 0x004fda0004705670 */
[----:B-1----:R-:W-:Y:S05]  /*0070*/  @P0 BRA `(.L_x_1) ;  /* 0x00000000002c0947 */ /* 0x002fea0003800000 */
[----:B------:R-:W-:Y:S02]  /*0080*/  ULDC.64 UR4, c[0x0][0x198] ;  /* 0x0000660000047ab9 */ /* 0x000fe40000000a00 */
[----:B------:R-:W-:Y:S02]  /*0090*/  UIADD3 UR6, UP0, UR4, 0xf0, URZ ;  /* 0x000000f004067890 */ /* 0x000fe4000ff1e03f */
[----:B------:R-:W-:Y:S02]  /*00a0*/  UIADD3 UR8, UP1, UR4, 0x1f0, URZ ;  /* 0x000001f004087890 */ /* 0x000fe4000ff3e03f */
[----:B------:R-:W-:Y:S02]  /*00b0*/  UIADD3 UR4, UP2, UR4, 0x2f0, URZ ;  /* 0x000002f004047890 */ /* 0x000fe4000ff5e03f */
[----:B------:R-:W-:Y:S02]  /*00c0*/  UIADD3.X UR7, URZ, UR5, URZ, UP0, !UPT ;  /* 0x000000053f077290 */ /* 0x000fe400087fe43f */
[----:B------:R-:W-:-:S02]  /*00d0*/  UIADD3.X UR9, URZ, UR5, URZ, UP1, !UPT ;  /* 0x000000053f097290 */ /* 0x000fc40008ffe43f */
[----:B------:R-:W-:-:S05]  /*00e0*/  UIADD3.X UR5, URZ, UR5, URZ, UP2, !UPT ;  /* 0x000000053f057290 */ /* 0x000fca00097fe43f */
[----:B------:R1:W-:Y:S02]  /*00f0*/  UTMACCTL.PF [UR6] ;  /* 0x00000000060079b9 */ /* 0x0003e40008040000 */
[----:B------:R1:W-:Y:S02]  /*0100*/  UTMACCTL.PF [UR8] ;  /* 0x00000000080079b9 */ /* 0x0003e40008040000 */
[----:B------:R1:W-:Y:S02]  /*0110*/  UTMACCTL.PF [UR4] ;  /* 0x00000000040079b9 */ /* 0x0003e40008040000 */
[----:B-1----:R-:W-:Y:S01]  /*0120*/  NOP ;  /* 0x0000000000007918 */ /* 0x002fe20000000000 */
.L_x_1:
[----:B------:R-:W-:Y:S05]  /*0130*/  BSYNC B0 ;  /* 0x0000000000007941 */ /* 0x000fea0003800000 */
.L_x_0:
[----:B------:R-:W1:Y:S02]  /*0140*/  SHFL.IDX PT, R0, R8, RZ, 0x1f ;  /* 0x00001fff08007589 */ /* 0x000e6400000e0000 */
[----:B-1----:R-:W-:-:S13]  /*0150*/  ISETP.NE.AND P0, PT, R0, RZ, PT ;  /* 0x000000ff0000720c */ /* 0x002fda0003f05270 */
[----:B------:R-:W-:Y:S05]  /*0160*/  @P0 BRA `(.L_x_2) ;  /* 0x0000000000400947 */ /* 0x000fea0003800000 */
[----:B------:R-:W1:Y:S01]  /*0170*/  S2UR UR8, SR_CgaCtaId ;  /* 0x00000000000879c3 */ /* 0x000e620000008800 */
[----:B------:R-:W-:Y:S01]  /*0180*/  UMOV UR4, 0x400 ;  /* 0x0000040000047882 */ /* 0x000fe20000000000 */
[----:B------:R-:W-:Y:S01]  /*0190*/  UMOV UR5, 0x1 ;  /* 0x0000000100057882 */ /* 0x000fe20000000000 */
[----:B------:R-:W-:Y:S01]  /*01a0*/  UMOV UR6, 0x80 ;  /* 0x0000008000067882 */ /* 0x000fe20000000000 */
[----:B------:R-:W-:Y:S01]  /*01b0*/  ELECT P0, URZ, PT ;  /* 0x00000000003f782f */ /* 0x000fe20003800000 */
[----:B------:R-:W-:-:S04]  /*01c0*/  UIADD3 UR6, -UR6, 0x100000, URZ ;  /* 0x0010000006067890 */ /* 0x000fc8000fffe13f */
[----:B------:R-:W-:Y:S02]  /*01d0*/  USHF.L.U32 UR7, UR6, 0xb, URZ ;  /* 0x0000000b06077899 */ /* 0x000fe4000800063f */
[----:B------:R-:W-:Y:S02]  /*01e0*/  USHF.L.U32 UR6, UR6, 0x1, URZ ;  /* 0x0000000106067899 */ /* 0x000fe4000800063f */
[----:B-1----:R-:W-:Y:S02]  /*01f0*/  ULEA UR8, UR8, UR4, 0x18 ;  /* 0x0000000408087291 */ /* 0x002fe4000f8ec03f */
[----:B------:R-:W-:-:S04]  /*0200*/  UIADD3 UR4, -UR5, 0x100000, URZ ;  /* 0x0010000005047890 */ /* 0x000fc8000fffe13f */
[----:B------:R-:W-:Y:S02]  /*0210*/  USHF.L.U32 UR5, UR4, 0xb, URZ ;  /* 0x0000000b04057899 */ /* 0x000fe4000800063f */
[----:B------:R-:W-:Y:S01]  /*0220*/  USHF.L.U32 UR4, UR4, 0x1, URZ ;  /* 0x0000000104047899 */ /* 0x000fe2000800063f */
[----:B------:R-:W1:Y:S11]  /*0230*/  FENCE.VIEW.ASYNC.S ;  /* 0x00000000000073c6 */ /* 0x000e760000000000 */
[----:B-1----:R1:W2:Y:S01]  /*0240*/  SYNCS.EXCH.64 URZ, [UR8+0x2840], UR4 ;  /* 0x00284004083f75b2 */ /* 0x0022a20008000100 */
[----:B------:R1:W3:Y:S01]  /*0250*/  SYNCS.EXCH.64 URZ, [UR8+0x2848], UR6 ;  /* 0x00284806083f75b2 */ /* 0x0002e20008000100 */
[----:B------:R-:W-:Y:S01]  /*0260*/  NOP ;  /* 0x0000000000007918 */ /* 0x000fe20000000000 */
.L_x_2:
[----:B------:R-:W4:Y:S01]  /*0270*/  SHFL.IDX PT, R0, R8, RZ, 0x1f ;  /* 0x00001fff08007589 */ /* 0x000f2200000e0000 */
[----:B------:R-:W-:Y:S01]  /*0280*/  NOP ;  /* 0x0000000000007918 */ /* 0x000fe20000000000 */
[----:B----4-:R-:W-:-:S13]  /*0290*/  ISETP.NE.AND P0, PT, R0, RZ, PT ;  /* 0x000000ff0000720c */ /* 0x010fda0003f05270 */
[----:B------:R-:W-:Y:S05]  /*02a0*/  @P0 BRA `(.L_x_3) ;  /* 0x0000000000580947 */ /* 0x000fea0003800000 */
[----:B-1----:R-:W1:Y:S01]  /*02b0*/  S2UR UR5, SR_CgaCtaId ;  /* 0x00000000000579c3 */ /* 0x002e620000008800 */
[----:B------:R-:W-:Y:S01]  /*02c0*/  UMOV UR4, 0x400 ;  /* 0x0000040000047882 */ /* 0x000fe20000000000 */
[----:B------:R-:W-:Y:S01]  /*02d0*/  UMOV UR6, 0x1 ;  /* 0x0000000100067882 */ /* 0x000fe20000000000 */
[----:B------:R-:W-:Y:S01]  /*02e0*/  UMOV UR7, 0x80 ;  /* 0x0000008000077882 */ /* 0x000fe20000000000 */
[----:B------:R-:W-:Y:S01]  /*02f0*/  ELECT P0, URZ, PT ;  /* 0x00000000003f782f */ /* 0x000fe20003800000 */
[----:B-1----:R-:W-:Y:S02]  /*0300*/  ULEA UR8, UR5, UR4, 0x18 ;  /* 0x0000000405087291 */ /* 0x002fe4000f8ec03f */
[----:B------:R-:W-:-:S04]  /*0310*/  UIADD3 UR4, -UR6, 0x100000, URZ ;  /* 0x0010000006047890 */ /* 0x000fc8000fffe13f */
[----:B------:R-:W-:Y:S02]  /*0320*/  USHF.L.U32 UR5, UR4, 0xb, URZ ;  /* 0x0000000b04057899 */ /* 0x000fe4000800063f */
[----:B------:R-:W-:Y:S02]  /*0330*/  USHF.L.U32 UR4, UR4, 0x1, URZ ;  /* 0x0000000104047899 */ /* 0x000fe4000800063f */
[----:B------:R-:W-:-:S04]  /*0340*/  UIADD3 UR6, -UR7, 0x100000, URZ ;  /* 0x0010000007067890 */ /* 0x000fc8000fffe13f */
[----:B------:R-:W-:Y:S02]  /*0350*/  USHF.L.U32 UR7, UR6, 0xb, URZ ;  /* 0x0000000b06077899 */ /* 0x000fe4000800063f */
[----:B------:R-:W-:Y:S01]  /*0360*/  USHF.L.U32 UR6, UR6, 0x1, URZ ;  /* 0x0000000106067899 */ /* 0x000fe2000800063f */
[----:B------:R-:W1:Y:S03]  /*0370*/  FENCE.VIEW.ASYNC.S ;  /* 0x00000000000073c6 */ /* 0x000e660000000000 */
[----:B-1----:R4:W1:Y:S08]  /*0380*/  SYNCS.EXCH.64 URZ, [UR8+0x2800], UR4 ;  /* 0x00280004083f75b2 */ /* 0x0028700008000100 */
[----:B------:R4:W1:Y:S01]  /*0390*/  SYNCS.EXCH.64 URZ, [UR8+0x2820], UR6 ;  /* 0x00282006083f75b2 */ /* 0x0008620008000100 */
[----:B------:R4:W1:Y:S01]  /*03a0*/  SYNCS.EXCH.64 URZ, [UR8+0x2808], UR4 ;  /* 0x00280804083f75b2 */ /* 0x0008620008000100 */
[----:B------:R4:W1:Y:S01]  /*03b0*/  SYNCS.EXCH.64 URZ, [UR8+0x2828], UR6 ;  /* 0x00282806083f75b2 */ /* 0x0008620008000100 */
[----:B------:R4:W1:Y:S01]  /*03c0*/  SYNCS.EXCH.64 URZ, [UR8+0x2810], UR4 ;  /* 0x00281004083f75b2 */ /* 0x0008620008000100 */
[----:B------:R4:W1:Y:S01]  /*03d0*/  SYNCS.EXCH.64 URZ, [UR8+0x2830], UR6 ;  /* 0x00283006083f75b2 */ /* 0x0008620008000100 */
[----:B------:R4:W1:Y:S01]  /*03e0*/  SYNCS.EXCH.64 URZ, [UR8+0x2818], UR4 ;  /* 0x00281804083f75b2 */ /* 0x0008620008000100 */
[----:B------:R4:W1:Y:S02]  /*03f0*/  SYNCS.EXCH.64 URZ, [UR8+0x2838], UR6 ;  /* 0x00283806083f75b2 */ /* 0x0008640008000100 */
[----:B----4-:R-:W-:Y:S01]  /*0400*/  NOP ;  /* 0x0000000000007918 */ /* 0x010fe20000000000 */
.L_x_3:
        /* <DEDUP_REMOVED lines=18> */
[----:B------:R4:W1:Y:S02]  /*0530*/  SYNCS.EXCH.64 URZ, [UR8+0x2858], UR6 ;  /* 0x00285806083f75b2 */ /* 0x0008640008000100 */
[----:B----4-:R-:W-:Y:S01]  /*0540*/  NOP ;  /* 0x0000000000007918 */ /* 0x010fe20000000000 */
.L_x_4:
[----:B------:R-:W4:Y:S01]  /*0550*/  SHFL.IDX PT, R8, R8, RZ, 0x1f ;  /* 0x00001fff08087589 */ /* 0x000f2200000e0000 */
[----:B------:R-:W-:Y:S01]  /*0560*/  ELECT P0, URZ, PT ;  /* 0x00000000003f782f */ /* 0x000fe20003800000 */
[----:B------:R-:W-:Y:S01]  /*0570*/  NOP ;  /* 0x0000000000007918 */ /* 0x000fe20000000000 */
[----:B------:R-:W4:Y:S01]  /*0580*/  S2UR UR36, SR_CTAID.Y ;  /* 0x00000000002479c3 */ /* 0x000f220000002600 */
[----:B------:R-:W-:Y:S01]  /*0590*/  BSSY B0, `(.L_x_5) ;  /* 0x0000023000007945 */ /* 0x000fe20003800000 */
[----:B------:R-:W-:Y:S01]  /*05a0*/  IMAD.MOV.U32 R7, RZ, RZ, RZ ;  /* 0x000000ffff077224 */ /* 0x000fe200078e00ff */
[----:B------:R-:W-:-:S05]  /*05b0*/  LOP3.LUT R17, R16, 0x7f, RZ, 0xc0, !PT ;  /* 0x0000007f10117812 */ /* 0x000fca00078ec0ff */
[----:B------:R-:W4:Y:S08]  /*05c0*/  S2UR UR37, SR_CTAID.Z ;  /* 0x00000000002579c3 */ /* 0x000f300000002700 */
[----:B-123--:R-:W-:Y:S01]  /*05d0*/  BAR.SYNC.DEFER_BLOCKING 0x0 ;  /* 0x0000000000007b1d */ /* 0x00efe20000010000 */
[----:B----4-:R-:W-:-:S13]  /*05e0*/  ISETP.EQ.AND P1, PT, R8, RZ, P0 ;  /* 0x000000ff0800720c */ /* 0x010fda0000722270 */
[----:B------:R-:W-:Y:S05]  /*05f0*/  @!P1 BRA `(.L_x_6) ;  /* 0x0000000000709947 */ /* 0x000fea0003800000 */
[----:B------:R-:W1:Y:S01]  /*0600*/  S2R R3, SR_CgaCtaId ;  /* 0x0000000000037919 */ /* 0x000e620000008800 */
[----:B------:R-:W-:Y:S01]  /*0610*/  MOV R0, 0x400 ;  /* 0x0000040000007802 */ /* 0x000fe20000000f00 */
[----:B------:R-:W-:Y:S01]  /*0620*/  IMAD.MOV.U32 R2, RZ, RZ, 0x1 ;  /* 0x00000001ff027424 */ /* 0x000fe200078e00ff */
[----:B------:R-:W-:Y:S02]  /*0630*/  ISETP.NE.AND P3, PT, R17, RZ, PT ;  /* 0x000000ff1100720c */ /* 0x000fe40003f65270 */
[----:B-1----:R-:W-:Y:S02]  /*0640*/  LEA R3, R3, R0, 0x18 ;  /* 0x0000000003037211 */ /* 0x002fe400078ec0ff */
[----:B------:R-:W-:-:S04]  /*0650*/  SHF.L.U32 R0, R2, 0x1f, RZ ;  /* 0x0000001f02007819 */ /* 0x000fc800000006ff */
[----:B------:R-:W1:Y:S02]  /*0660*/  SYNCS.PHASECHK.TRANS64.TRYWAIT P2, [R3+URZ+0x2848], R0 ;  /* 0x00284800030075a7 */ /* 0x000e64000804017f */
[----:B-1----:R-:W-:Y:S05]  /*0670*/  @!P2 BRA `(.L_x_7) ;  /* 0x000000440068a947 */ /* 0x002fea0003800000 */
.L_x_57:
[----:B------:R-:W-:Y:S05]  /*0680*/  @P3 BRA `(.L_x_8) ;  /* 0x0000000000143947 */ /* 0x000fea0003800000 */
[----:B------:R-:W-:Y:S01]  /*0690*/  LOP3.LUT P2, RZ, R16, 0x1f, RZ, 0xc0, !PT ;  /* 0x0000001f10ff7812 */ /* 0x000fe2000784c0ff */
[----:B-1----:R-:W-:-:S04]  /*06a0*/  IMAD.MOV.U32 R0, RZ, RZ, 0x800 ;  /* 0x00000800ff007424 */ /* 0x002fc800078e00ff */
[----:B------:R2:W-:Y:S08]  /*06b0*/  SYNCS.ARRIVE.TRANS64 RZ, [R3+URZ+0x2840], R0 ;  /* 0x0028400003ff79a7 */ /* 0x0005f0000800003f */
[----:B------:R-:W-:Y:S05]  /*06c0*/  @!P2 BRA `(.L_x_8) ;  /* 0x000000000004a947 */ /* 0x000fea0003800000 */
[----:B------:R-:W-:Y:S01]  /*06d0*/  BPT.TRAP 0x1 ;  /* 0x000000040000795c */ /* 0x000fe20000300000 */
.L_x_8:
[----:B------:R-:W3:Y:S01]  /*06e0*/  S2UR UR11, SR_CTAID.X ;  /* 0x00000000000b79c3 */ /* 0x000ee20000002500 */
[----:B------:R-:W-:Y:S01]  /*06f0*/  R2UR UR8, R3 ;  /* 0x00000000030872ca */ /* 0x000fe200000e0000 */
[----:B------:R-:W-:Y:S01]  /*0700*/  ULDC.64 UR4, c[0x0][0x198] ;  /* 0x0000660000047ab9 */ /* 0x000fe20000000a00 */
[----:B------:R-:W-:Y:S01]  /*0710*/  UMOV UR6, 0x0 ;  /* 0x0000000000067882 */ /* 0x000fe20000000000 */
[----:B------:R-:W-:Y:S01]  /*0720*/  UIADD3 UR4, UP0, UR4, 0xf0, URZ ;  /* 0x000000f004047890 */ /* 0x000fe2000ff1e03f */
[----:B------:R-:W-:Y:S01]  /*0730*/  UMOV UR7, 0x10000000 ;  /* 0x1000000000077882 */ /* 0x000fe20000000000 */
[----:B------:R-:W-:Y:S02]  /*0740*/  UMOV UR10, URZ ;  /* 0x0000003f000a7c82 */ /* 0x000fe40008000000 */
[----:B------:R-:W-:Y:S01]  /*0750*/  UIADD3.X UR5, URZ, UR5, URZ, UP0, !UPT ;  /* 0x000000053f057290 */ /* 0x000fe200087fe43f */
[----:B------:R-:W-:Y:S01]  /*0760*/  UMOV UR12, UR36 ;  /* 0x00000024000c7c82 */ /* 0x000fe20008000000 */
[----:B------:R-:W-:-:S04]  /*0770*/  UMOV UR13, UR37 ;  /* 0x00000025000d7c82 */ /* 0x000fc80008000000 */
[----:B------:R-:W-:Y:S02]  /*0780*/  UIADD3 UR9, UR8, 0x2840, URZ ;  /* 0x0000284008097890 */ /* 0x000fe4000fffe03f */
[----:B---3--:R-:W-:-:S09]  /*0790*/  USHF.L.U32 UR11, UR11, 0x6, URZ ;  /* 0x000000060b0b7899 */ /* 0x008fd2000800063f */
[----:B------:R3:W-:Y:S02]  /*07a0*/  UTMALDG.4D [UR8], [UR4], desc[UR6] ;  /* 0x00000608040075b4 */ /* 0x0007e40008019000 */
[----:B---3--:R-:W-:Y:S01]  /*07b0*/  NOP ;  /* 0x0000000000007918 */ /* 0x008fe20000000000 */
.L_x_6:
[----:B------:R-:W-:Y:S05]  /*07c0*/  BSYNC B0 ;  /* 0x0000000000007941 */ /* 0x000fea0003800000 */
.L_x_5:
[----:B------:R-:W3:Y:S01]  /*07d0*/  LDC R15, c[0x0][0x28c] ;  /* 0x0000a300ff0f7b82 */ /* 0x000ee20000000800 */
[----:B------:R-:W-:Y:S01]  /*07e0*/  BSSY B0, `(.L_x_9) ;  /* 0x0000090000007945 */ /* 0x000fe20003800000 */
[----:B------:R-:W-:Y:S02]  /*07f0*/  IMAD.MOV.U32 R4, RZ, RZ, 0x1 ;  /* 0x00000001ff047424 */ /* 0x000fe400078e00ff */
[----:B------:R-:W-:Y:S01]  /*0800*/  IMAD.MOV.U32 R5, RZ, RZ, RZ ;  /* 0x000000ffff057224 */ /* 0x000fe200078e00ff */
[----:B---3--:R-:W-:-:S04]  /*0810*/  IADD3 R10, R15, 0x3f, RZ ;  /* 0x0000003f0f0a7810 */ /* 0x008fc80007ffe0ff */
[----:B-12---:R-:W-:-:S04]  /*0820*/  SHF.R.S32.HI R3, RZ, 0x1f, R10 ;  /* 0x0000001fff037819 */ /* 0x006fc8000001140a */
[----:B------:R-:W-:-:S04]  /*0830*/  LEA.HI R10, R3, R10, RZ, 0x6 ;  /* 0x0000000a030a7211 */ /* 0x000fc800078f30ff */
[----:B------:R-:W-:-:S05]  /*0840*/  SHF.R.S32.HI R6, RZ, 0x6, R10 ;  /* 0x00000006ff067819 */ /* 0x000fca000001140a */
[----:B------:R-:W-:Y:S01]  /*0850*/  IMAD.SHL.U32 R6, R6, 0x2, RZ ;  /* 0x0000000206067824 */ /* 0x000fe200078e00ff */
[----:B------:R-:W-:Y:S06]  /*0860*/  @!P1 BRA `(.L_x_10) ;  /* 0x00000008001c9947 */ /* 0x000fec0003800000 */
[----:B------:R-:W-:Y:S01]  /*0870*/  ISETP.GE.AND P1, PT, R15, 0x1, PT ;  /* 0x000000010f00780c */ /* 0x000fe20003f26270 */
[----:B------:R-:W-:Y:S01]  /*0880*/  IMAD.MOV.U32 R5, RZ, RZ, RZ ;  /* 0x000000ffff057224 */ /* 0x000fe200078e00ff */
[----:B------:R-:W-:Y:S02]  /*0890*/  LOP3.LUT R9, R16, 0x1f, RZ, 0xc0, !PT ;  /* 0x0000001f10097812 */ /* 0x000fe400078ec0ff */
[----:B------:R-:W-:-:S09]  /*08a0*/  MOV R7, RZ ;  /* 0x000000ff00077202 */ /* 0x000fd20000000f00 */
        /* <DEDUP_REMOVED lines=9> */
.L_x_58:
[----:B------:R-:W-:Y:S01]  /*0940*/  IMAD.MOV.U32 R5, RZ, RZ, 0x1 ;  /* 0x00000001ff057424 */ /* 0x000fe200078e00ff */
[----:B------:R-:W-:Y:S06]  /*0950*/  @P2 BRA `(.L_x_13) ;  /* 0x0000000000142947 */ /* 0x000fec0003800000 */
[----:B------:R-:W-:Y:S02]  /*0960*/  ISETP.NE.AND P1, PT, R9, RZ, PT ;  /* 0x000000ff0900720c */ /* 0x000fe40003f25270 */
[----:B-1----:R-:W-:-:S04]  /*0970*/  MOV R3, 0x800 ;  /* 0x0000080000037802 */ /* 0x002fc80000000f00 */
[----:B------:R2:W-:Y:S07]  /*0980*/  SYNCS.ARRIVE.TRANS64 RZ, [R0+URZ+0x2800], R3 ;  /* 0x0028000300ff79a7 */ /* 0x0005ee000800003f */
[----:B------:R-:W-:Y:S05]  /*0990*/  @!P1 BRA `(.L_x_13) ;  /* 0x0000000000049947 */ /* 0x000fea0003800000 */
[----:B------:R-:W-:Y:S01]  /*09a0*/  BPT.TRAP 0x1 ;  /* 0x000000040000795c */ /* 0x000fe20000300000 */
.L_x_13:
[----:B-12---:R-:W1:Y:S01]  /*09b0*/  S2R R3, SR_CgaCtaId ;  /* 0x0000000000037919 */ /* 0x006e620000008800 */
[----:B------:R-:W-:Y:S01]  /*09c0*/  R2UR UR33, R0 ;  /* 0x00000000002172ca */ /* 0x000fe200000e0000 */
[----:B------:R-:W-:Y:S01]  /*09d0*/  ULDC.64 UR4, c[0x0][0x198] ;  /* 0x0000660000047ab9 */ /* 0x000fe20000000a00 */
[----:B------:R-:W-:Y:S01]  /*09e0*/  MOV R0, 0x400 ;  /* 0x0000040000007802 */ /* 0x000fe20000000f00 */
[----:B------:R-:W-:Y:S01]  /*09f0*/  UIADD3 UR4, UP0, UR4, 0x1f0, URZ ;  /* 0x000001f004047890 */ /* 0x000fe2000ff1e03f */
[----:B------:R-:W-:Y:S01]  /*0a00*/  ISETP.NE.AND P2, PT, R17, RZ, PT ;  /* 0x000000ff1100720c */ /* 0x000fe20003f45270 */
[----:B------:R-:W-:Y:S01]  /*0a10*/  UMOV UR6, 0x0 ;  /* 0x0000000000067882 */ /* 0x000fe20000000000 */
[----:B------:R-:W-:Y:S01]  /*0a20*/  UMOV UR7, 0x10000000 ;  /* 0x1000000000077882 */ /* 0x000fe20000000000 */
[----:B------:R-:W-:Y:S01]  /*0a30*/  UIADD3.X UR5, URZ, UR5, URZ, UP0, !UPT ;  /* 0x000000053f057290 */ /* 0x000fe200087fe43f */
[----:B------:R-:W-:Y:S01]  /*0a40*/  UMOV UR34, URZ ;  /* 0x0000003f00227c82 */ /* 0x000fe20008000000 */
[----:B------:R-:W-:-:S04]  /*0a50*/  UMOV UR35, URZ ;  /* 0x0000003f00237c82 */ /* 0x000fc80008000000 */
[----:B------:R-:W-:Y:S02]  /*0a60*/  UIADD3 UR32, UR33, 0x800, URZ ;  /* 0x0000080021207890 */ /* 0x000fe4000fffe03f */
[----:B------:R-:W-:-:S09]  /*0a70*/  UIADD3 UR33, UR33, 0x2800, URZ ;  /* 0x0000280021217890 */ /* 0x000fd2000fffe03f */
[----:B------:R2:W-:Y:S01]  /*0a80*/  UTMALDG.4D [UR32], [UR4], desc[UR6] ;  /* 0x00000620040075b4 */ /* 0x0005e20008019000 */
[----:B-1----:R-:W-:Y:S01]  /*0a90*/  LEA R2, R3, R0, 0x18 ;  /* 0x0000000003027211 */ /* 0x002fe200078ec0ff */
[----:B------:R-:W-:-:S04]  /*0aa0*/  IMAD.MOV.U32 R3, RZ, RZ, 0x1 ;  /* 0x00000001ff037424 */ /* 0x000fc800078e00ff */
[----:B------:R-:W-:Y:S01]  /*0ab0*/  IMAD R0, R5, 0x8, R2 ;  /* 0x0000000805007824 */ /* 0x000fe200078e0202 */
[----:B------:R-:W-:-:S04]  /*0ac0*/  SHF.L.U32 R3, R3, 0x1f, RZ ;  /* 0x0000001f03037819 */ /* 0x000fc800000006ff */
[----:B------:R-:W1:Y:S02]  /*0ad0*/  SYNCS.PHASECHK.TRANS64.TRYWAIT P1, [R0+URZ+0x2820], R3 ;  /* 0x00282003000075a7 */ /* 0x000e64000802017f */
[----:B-12---:R-:W-:Y:S05]  /*0ae0*/  @!P1 BRA `(.L_x_14) ;  /* 0x0000004000749947 */ /* 0x006fea0003800000 */
.L_x_59:
[----:B------:R-:W-:Y:S01]  /*0af0*/  IMAD.MOV.U32 R7, RZ, RZ, 0x1 ;  /* 0x00000001ff077424 */ /* 0x000fe200078e00ff */
[----:B------:R-:W-:Y:S06]  /*0b00*/  @P2 BRA `(.L_x_15) ;  /* 0x0000000000142947 */ /* 0x000fec0003800000 */
[----:B------:R-:W-:Y:S02]  /*0b10*/  ISETP.NE.AND P1, PT, R9, RZ, PT ;  /* 0x000000ff0900720c */ /* 0x000fe40003f25270 */
[----:B-1----:R-:W-:-:S04]  /*0b20*/  MOV R3, 0x800 ;  /* 0x0000080000037802 */ /* 0x002fc80000000f00 */
[----:B------:R2:W-:Y:S07]  /*0b30*/  SYNCS.ARRIVE.TRANS64 RZ, [R0+URZ+0x2800], R3 ;  /* 0x0028000300ff79a7 */ /* 0x0005ee000800003f */
[----:B------:R-:W-:Y:S05]  /*0b40*/  @!P1 BRA `(.L_x_15) ;  /* 0x0000000000049947 */ /* 0x000fea0003800000 */
[----:B------:R-:W-:Y:S01]  /*0b50*/  BPT.TRAP 0x1 ;  /* 0x000000040000795c */ /* 0x000fe20000300000 */
.L_x_15:
[C---:B------:R-:W-:Y:S01]  /*0b60*/  IMAD R2, R5.reuse, 0x800, R2 ;  /* 0x0000080005027824 */ /* 0x040fe200078e0202 */
[----:B------:R-:W-:Y:S01]  /*0b70*/  R2UR UR33, R0 ;  /* 0x00000000002172ca */ /* 0x000fe200000e0000 */
[----:B------:R-:W-:Y:S01]  /*0b80*/  ULDC.64 UR4, c[0x0][0x198] ;  /* 0x0000660000047ab9 */ /* 0x000fe20000000a00 */
[----:B------:R-:W-:Y:S01]  /*0b90*/  UMOV UR6, 0x0 ;  /* 0x0000000000067882 */ /* 0x000fe20000000000 */
[----:B------:R-:W-:Y:S01]  /*0ba0*/  UIADD3 UR4, UP0, UR4, 0x2f0, URZ ;  /* 0x000002f004047890 */ /* 0x000fe2000ff1e03f */
[----:B------:R-:W-:Y:S01]  /*0bb0*/  R2UR UR32, R2 ;  /* 0x00000000022072ca */ /* 0x000fe200000e0000 */
[----:B------:R-:W-:Y:S01]  /*0bc0*/  UMOV UR7, 0x10000000 ;  /* 0x1000000000077882 */ /* 0x000fe20000000000 */
[----:B------:R-:W-:Y:S01]  /*0bd0*/  UMOV UR34, URZ ;  /* 0x0000003f00227c82 */ /* 0x000fe20008000000 */
[----:B------:R-:W-:Y:S01]  /*0be0*/  UIADD3.X UR5, URZ, UR5, URZ, UP0, !UPT ;  /* 0x000000053f057290 */ /* 0x000fe200087fe43f */
[----:B------:R-:W-:Y:S01]  /*0bf0*/  VIADD R5, R5, 0x1 ;  /* 0x0000000105057836 */ /* 0x000fe20000000000 */
[----:B------:R-:W-:-:S04]  /*0c00*/  UMOV UR35, URZ ;  /* 0x0000003f00237c82 */ /* 0x000fc80008000000 */
[----:B------:R-:W-:-:S04]  /*0c10*/  UIADD3 UR33, UR33, 0x2800, URZ ;  /* 0x0000280021217890 */ /* 0x000fc8000fffe03f */
[----:B------:R-:W-:-:S09]  /*0c20*/  UIADD3 UR32, UR32, 0x800, URZ ;  /* 0x0000080020207890 */ /* 0x000fd2000fffe03f */
[----:B------:R3:W-:Y:S02]  /*0c30*/  UTMALDG.4D [UR32], [UR4], desc[UR6] ;  /* 0x00000620040075b4 */ /* 0x0007e40008019000 */
[----:B---3--:R-:W-:Y:S01]  /*0c40*/  NOP ;  /* 0x0000000000007918 */ /* 0x008fe20000000000 */
.L_x_11:
[----:B------:R-:W-:Y:S01]  /*0c50*/  ISETP.GE.AND P1, PT, R15, 0x41, PT ;  /* 0x000000410f00780c */ /* 0x000fe20003f26270 */
[----:B------:R-:W-:-:S12]  /*0c60*/  IMAD.MOV.U32 R4, RZ, RZ, 0x1 ;  /* 0x00000001ff047424 */ /* 0x000fd800078e00ff */
[----:B------:R-:W-:Y:S05]  /*0c70*/  @!P1 BRA `(.L_x_16) ;  /* 0x0000000400149947 */ /* 0x000fea0003800000 */
[----:B-12---:R-:W1:Y:S01]  /*0c80*/  S2R R3, SR_CgaCtaId ;  /* 0x0000000000037919 */ /* 0x006e620000008800 */
[----:B------:R-:W-:Y:S02]  /*0c90*/  MOV R0, 0x400 ;  /* 0x0000040000007802 */ /* 0x000fe40000000f00 */
[----:B------:R-:W-:Y:S02]  /*0ca0*/  MOV R2, 0x1 ;  /* 0x0000000100027802 */ /* 0x000fe40000000f00 */
[----:B------:R-:W-:Y:S02]  /*0cb0*/  ISETP.NE.AND P2, PT, R17, RZ, PT ;  /* 0x000000ff1100720c */ /* 0x000fe40003f45270 */
[----:B-1----:R-:W-:Y:S02]  /*0cc0*/  LEA R0, R3, R0, 0x18 ;  /* 0x0000000003007211 */ /* 0x002fe400078ec0ff */
[----:B------:R-:W-:-:S03]  /*0cd0*/  SHF.L.U32 R3, R2, 0x1f, RZ ;  /* 0x0000001f02037819 */ /* 0x000fc600000006ff */
[----:B------:R-:W-:-:S04]  /*0ce0*/  IMAD R2, R5, 0x8, R0 ;  /* 0x0000000805027824 */ /* 0x000fc800078e0200 */
[----:B------:R-:W1:Y:S02]  /*0cf0*/  SYNCS.PHASECHK.TRANS64.TRYWAIT P1, [R2+URZ+0x2820], R3 ;  /* 0x00282003020075a7 */ /* 0x000e64000802017f */
[----:B-1----:R-:W-:Y:S05]  /*0d00*/  @!P1 BRA `(.L_x_17) ;  /* 0x0000004000009947 */ /* 0x002fea0003800000 */
.L_x_60:
[----:B------:R-:W-:Y:S05]  /*0d10*/  @P2 BRA `(.L_x_18) ;  /* 0x0000000000142947 */ /* 0x000fea0003800000 */
[----:B------:R-:W-:Y:S01]  /*0d20*/  ISETP.NE.AND P1, PT, R9, RZ, PT ;  /* 0x000000ff0900720c */ /* 0x000fe20003f25270 */
[----:B-1----:R-:W-:-:S04]  /*0d30*/  IMAD.MOV.U32 R3, RZ, RZ, 0x800 ;  /* 0x00000800ff037424 */ /* 0x002fc800078e00ff */
[----:B------:R2:W-:Y:S08]  /*0d40*/  SYNCS.ARRIVE.TRANS64 RZ, [R2+URZ+0x2800], R3 ;  /* 0x0028000302ff79a7 */ /* 0x0005f0000800003f */
[----:B------:R-:W-:Y:S05]  /*0d50*/  @!P1 BRA `(.L_x_18) ;  /* 0x0000000000049947 */ /* 0x000fea0003800000 */
[----:B------:R-:W-:Y:S01]  /*0d60*/  BPT.TRAP 0x1 ;  /* 0x000000040000795c */ /* 0x000fe20000300000 */
.L_x_18:
[----:B-12---:R-:W1:Y:S01]  /*0d70*/  S2R R3, SR_CgaCtaId ;  /* 0x0000000000037919 */ /* 0x006e620000008800 */
[----:B------:R-:W-:Y:S01]  /*0d80*/  IMAD R0, R5, 0x800, R0 ;  /* 0x0000080005007824 */ /* 0x000fe200078e0200 */
[----:B------:R-:W-:Y:S01]  /*0d90*/  R2UR UR35, R7 ;  /* 0x00000000072372ca */ /* 0x000fe200000e0000 */
[----:B------:R-:W-:Y:S01]  /*0da0*/  ULDC.64 UR4, c[0x0][0x198] ;  /* 0x0000660000047ab9 */ /* 0x000fe20000000a00 */
[----:B------:R-:W-:Y:S01]  /*0db0*/  R2UR UR33, R2 ;  /* 0x00000000022172ca */ /* 0x000fe200000e0000 */
[----:B------:R-:W-:Y:S01]  /*0dc0*/  UIADD3 UR4, UP0, UR4, 0x1f0, URZ ;  /* 0x000001f004047890 */ /* 0x000fe2000ff1e03f */
[----:B------:R-:W-:Y:S01]  /*0dd0*/  R2UR UR32, R0 ;  /* 0x00000000002072ca */ /* 0x000fe200000e0000 */
[----:B------:R-:W-:Y:S01]  /*0de0*/  UMOV UR6, 0x0 ;  /* 0x0000000000067882 */ /* 0x000fe20000000000 */
[----:B------:R-:W-:Y:S01]  /*0df0*/  IADD3 R5, R5, 0x1, RZ ;  /* 0x0000000105057810 */ /* 0x000fe20007ffe0ff */
[----:B------:R-:W-:Y:S01]  /*0e00*/  UIADD3.X UR5, URZ, UR5, URZ, UP0, !UPT ;  /* 0x000000053f057290 */ /* 0x000fe200087fe43f */
[----:B------:R-:W-:Y:S01]  /*0e10*/  MOV R0, 0x400 ;  /* 0x0000040000007802 */ /* 0x000fe20000000f00 */
[----:B------:R-:W-:Y:S01]  /*0e20*/  UMOV UR7, 0x10000000 ;  /* 0x1000000000077882 */ /* 0x000fe20000000000 */
[C---:B------:R-:W-:Y:S01]  /*0e30*/  ISETP.NE.AND P2, PT, R5.reuse, 0x4, PT ;  /* 0x000000040500780c */ /* 0x040fe20003f45270 */
[----:B------:R-:W-:Y:S01]  /*0e40*/  UMOV UR34, URZ ;  /* 0x0000003f00227c82 */ /* 0x000fe20008000000 */
[C---:B------:R-:W-:Y:S01]  /*0e50*/  ISETP.NE.AND P1, PT, R5.reuse, 0x4, PT ;  /* 0x000000040500780c */ /* 0x040fe20003f25270 */
[----:B------:R-:W-:Y:S01]  /*0e60*/  USHF.L.U32 UR35, UR35, 0x6, URZ ;  /* 0x0000000623237899 */ /* 0x000fe2000800063f */
[----:B------:R-:W-:Y:S01]  /*0e70*/  SEL R5, R5, RZ, P2 ;  /* 0x000000ff05057207 */ /* 0x000fe20001000000 */
[----:B------:R-:W-:Y:S01]  /*0e80*/  UIADD3 UR33, UR33, 0x2800, URZ ;  /* 0x0000280021217890 */ /* 0x000fe2000fffe03f */
[----:B------:R-:W-:Y:S01]  /*0e90*/  SEL R4, RZ, 0x1, !P1 ;  /* 0x00000001ff047807 */ /* 0x000fe20004800000 */
[----:B------:R-:W-:Y:S01]  /*0ea0*/  UIADD3 UR32, UR32, 0x800, URZ ;  /* 0x0000080020207890 */ /* 0x000fe2000fffe03f */
[----:B------:R-:W-:-:S08]  /*0eb0*/  ISETP.NE.AND P2, PT, R17, RZ, PT ;  /* 0x000000ff1100720c */ /* 0x000fd00003f45270 */
[----:B------:R2:W-:Y:S01]  /*0ec0*/  UTMALDG.4D [UR32], [UR4], desc[UR6] ;  /* 0x00000620040075b4 */ /* 0x0005e20008019000 */
[----:B-1----:R-:W-:Y:S02]  /*0ed0*/  LEA R2, R3, R0, 0x18 ;  /* 0x0000000003027211 */ /* 0x002fe400078ec0ff */
[----:B------:R-:W-:-:S03]  /*0ee0*/  SHF.L.U32 R0, R4, 0x1f, RZ ;  /* 0x0000001f04007819 */ /* 0x000fc600000006ff */
[----:B------:R-:W-:-:S04]  /*0ef0*/  IMAD R3, R5, 0x8, R2 ;  /* 0x0000000805037824 */ /* 0x000fc800078e0202 */
[----:B------:R-:W1:Y:S02]  /*0f00*/  SYNCS.PHASECHK.TRANS64.TRYWAIT P1, [R3+URZ+0x2820], R0 ;  /* 0x00282000030075a7 */ /* 0x000e64000802017f */
[----:B-12---:R-:W-:Y:S05]  /*0f10*/  @!P1 BRA `(.L_x_19) ;  /* 0x0000003c00909947 */ /* 0x006fea0003800000 */
.L_x_61:
[----:B------:R-:W-:Y:S05]  /*0f20*/  @P2 BRA `(.L_x_20) ;  /* 0x0000000000142947 */ /* 0x000fea0003800000 */
[----:B------:R-:W-:Y:S01]  /*0f30*/  ISETP.NE.AND P1, PT, R9, RZ, PT ;  /* 0x000000ff0900720c */ /* 0x000fe20003f25270 */
[----:B-1----:R-:W-:-:S04]  /*0f40*/  IMAD.MOV.U32 R0, RZ, RZ, 0x800 ;  /* 0x00000800ff007424 */ /* 0x002fc800078e00ff */
[----:B------:R2:W-:Y:S08]  /*0f50*/  SYNCS.ARRIVE.TRANS64 RZ, [R3+URZ+0x2800], R0 ;  /* 0x0028000003ff79a7 */ /* 0x0005f0000800003f */
[----:B------:R-:W-:Y:S05]  /*0f60*/  @!P1 BRA `(.L_x_20) ;  /* 0x0000000000049947 */ /* 0x000fea0003800000 */
[----:B------:R-:W-:Y:S01]  /*0f70*/  BPT.TRAP 0x1 ;  /* 0x000000040000795c */ /* 0x000fe20000300000 */
.L_x_20:
[----:B------:R-:W-:Y:S01]  /*0f80*/  IMAD R2, R5, 0x800, R2 ;  /* 0x0000080005027824 */ /* 0x000fe200078e0202 */
[----:B------:R-:W-:Y:S01]  /*0f90*/  R2UR UR35, R7 ;  /* 0x00000000072372ca */ /* 0x000fe200000e0000 */
[----:B------:R-:W-:Y:S01]  /*0fa0*/  ULDC.64 UR4, c[0x0][0x198] ;  /* 0x0000660000047ab9 */ /* 0x000fe20000000a00 */
[----:B------:R-:W-:Y:S01]  /*0fb0*/  R2UR UR33, R3 ;  /* 0x00000000032172ca */ /* 0x000fe200000e0000 */
[----:B------:R-:W-:Y:S01]  /*0fc0*/  UIADD3 UR4, UP0, UR4, 0x2f0, URZ ;  /* 0x000002f004047890 */ /* 0x000fe2000ff1e03f */
[----:B------:R-:W-:Y:S01]  /*0fd0*/  R2UR UR32, R2 ;  /* 0x00000000022072ca */ /* 0x000fe200000e0000 */
[----:B------:R-:W-:Y:S01]  /*0fe0*/  UMOV UR6, 0x0 ;  /* 0x0000000000067882 */ /* 0x000fe20000000000 */
[----:B------:R-:W-:Y:S01]  /*0ff0*/  UMOV UR7, 0x10000000 ;  /* 0x1000000000077882 */ /* 0x000fe20000000000 */
[----:B------:R-:W-:Y:S01]  /*1000*/  UIADD3.X UR5, URZ, UR5, URZ, UP0, !UPT ;  /* 0x000000053f057290 */ /* 0x000fe200087fe43f */
[----:B------:R-:W-:Y:S01]  /*1010*/  IADD3 R5, R5, 0x1, RZ ;  /* 0x0000000105057810 */ /* 0x000fe20007ffe0ff */
[----:B------:R-:W-:Y:S01]  /*1020*/  UMOV UR34, URZ ;  /* 0x0000003f00227c82 */ /* 0x000fe20008000000 */
[----:B------:R-:W-:-:S02]  /*1030*/  VIADD R7, R7, 0x1 ;  /* 0x0000000107077836 */ /* 0x000fc40000000000 */
[C---:B------:R-:W-:Y:S01]  /*1040*/  ISETP.NE.AND P1, PT, R5.reuse, 0x4, PT ;  /* 0x000000040500780c */ /* 0x040fe20003f25270 */
[----:B------:R-:W-:Y:S02]  /*1050*/  USHF.L.U32 UR35, UR35, 0x6, URZ ;  /* 0x0000000623237899 */ /* 0x000fe4000800063f */
[----:B------:R-:W-:Y:S01]  /*1060*/  UIADD3 UR33, UR33, 0x2800, URZ ;  /* 0x0000280021217890 */ /* 0x000fe2000fffe03f */
[----:B-12---:R-:W-:Y:S01]  /*1070*/  SEL R3, RZ, 0x1, P1 ;  /* 0x00000001ff037807 */ /* 0x006fe20000800000 */
[----:B------:R-:W-:Y:S01]  /*1080*/  UIADD3 UR32, UR32, 0x800, URZ ;  /* 0x0000080020207890 */ /* 0x000fe2000fffe03f */
[----:B------:R-:W-:Y:S02]  /*1090*/  SEL R5, R5, RZ, P1 ;  /* 0x000000ff05057207 */ /* 0x000fe40000800000 */
[----:B------:R-:W-:-:S06]  /*10a0*/  LOP3.LUT R4, R4, R3, RZ, 0x3c, !PT ;  /* 0x0000000304047212 */ /* 0x000fcc00078e3cff */
[----:B------:R3:W-:Y:S02]  /*10b0*/  UTMALDG.4D [UR32], [UR4], desc[UR6] ;  /* 0x00000620040075b4 */ /* 0x0007e40008019000 */
[----:B---3--:R-:W-:Y:S01]  /*10c0*/  NOP ;  /* 0x0000000000007918 */ /* 0x008fe20000000000 */
.L_x_16:
[----:B------:R-:W-:-:S07]  /*10d0*/  VIADD R6, R6, 0xfffffffc ;  /* 0xfffffffc06067836 */ /* 0x000fce0000000000 */
.L_x_10:
[----:B------:R-:W-:Y:S05]  /*10e0*/  BSYNC B0 ;  /* 0x0000000000007941 */ /* 0x000fea0003800000 */
.L_x_9:
[----:B-12---:R-:W1:Y:S01]  /*10f0*/  S2R R3, SR_CgaCtaId ;  /* 0x0000000000037919 */ /* 0x006e620000008800 */
[----:B------:R-:W-:Y:S02]  /*1100*/  MOV R2, 0x400 ;  /* 0x0000040000027802 */ /* 0x000fe40000000f00 */
[----:B------:R-:W-:Y:S02]  /*1110*/  SHF.L.U32 R57, RZ, 0x1f, RZ ;  /* 0x0000001fff397819 */ /* 0x000fe400000006ff */
[----:B-1----:R-:W-:-:S04]  /*1120*/  LEA R2, R3, R2, 0x18 ;  /* 0x0000000203027211 */ /* 0x002fc800078ec0ff */
[----:B------:R-:W1:Y:S02]  /*1130*/  SYNCS.PHASECHK.TRANS64.TRYWAIT P1, [R2+URZ+0x2840], R57 ;  /* 0x00284039020075a7 */ /* 0x000e64000802017f */
[----:B-1----:R-:W-:Y:S05]  /*1140*/  @!P1 BRA `(.L_x_21) ;  /* 0x0000003c00189947 */ /* 0x002fea0003800000 */
.L_x_62:
[----:B------:R-:W2:Y:S01]  /*1150*/  SYNCS.PHASECHK.TRANS64.TRYWAIT P1, [R2+URZ+0x2800], R57 ;  /* 0x00280039020075a7 */ /* 0x000ea2000802017f */
[----:B------:R-:W-:Y:S01]  /*1160*/  IMAD.MOV.U32 R3, RZ, RZ, RZ ;  /* 0x000000ffff037224 */ /* 0x000fe200078e00ff */
[----:B--2---:R-:W-:Y:S06]  /*1170*/  @!P1 BRA `(.L_x_22) ;  /* 0x0000003c00209947 */ /* 0x004fec0003800000 */
.L_x_63:
[----:B------:R-:W-:Y:S05]  /*1180*/  WARPSYNC.ALL ;  /* 0x0000000000007948 */ /* 0x000fea0003800000 */
[C---:B------:R-:W-:Y:S01]  /*1190*/  R2UR UR14, R2.reuse ;  /* 0x00000000020e72ca */ /* 0x040fe200000e0000 */
[----:B------:R-:W-:Y:S01]  /*11a0*/  WARPGROUP.ARRIVE ;  /* 0x00000000000079c5 */ /* 0x000fe20000000000 */
[----:B------:R-:W-:Y:S01]  /*11b0*/  R2UR UR4, R2 ;  /* 0x00000000020472ca */ /* 0x000fe200000e0000 */
[----:B------:R-:W-:Y:S01]  /*11c0*/  UMOV UR5, 0xc0000010 ;  /* 0xc000001000057882 */ /* 0x000fe20000000000 */
[----:B------:R-:W-:-:S09]  /*11d0*/  UMOV UR7, 0xc0000010 ;  /* 0xc000001000077882 */ /* 0x000fd20000000000 */
[----:B------:R-:W-:Y:S02]  /*11e0*/  UIADD3 UR14, UR14, 0x800, URZ ;  /* 0x000008000e0e7890 */ /* 0x000fe4000fffe03f */
[----:B------:R-:W-:Y:S02]  /*11f0*/  USHF.R.U32.HI UR4, URZ, 0x4, UR4 ;  /* 0x000000043f047899 */ /* 0x000fe40008011604 */
[----:B------:R-:W-:Y:S02]  /*1200*/  USHF.R.U32.HI UR14, URZ, 0x4, UR14 ;  /* 0x000000043f0e7899 */ /* 0x000fe4000801160e */
[----:B------:R-:W-:Y:S02]  /*1210*/  ULOP3.LUT UR4, UR4, 0x3fff, URZ, 0xc0, !UPT ;  /* 0x00003fff04047892 */ /* 0x000fe4000f8ec03f */
[----:B------:R-:W-:Y:S02]  /*1220*/  ULOP3.LUT UR14, UR14, 0x3fff, URZ, 0xc0, !UPT ;  /* 0x00003fff0e0e7892 */ /* 0x000fe4000f8ec03f */
[----:B------:R-:W-:-:S02]  /*1230*/  ULOP3.LUT UR4, UR4, 0x10000, URZ, 0xfc, !UPT ;  /* 0x0001000004047892 */ /* 0x000fc4000f8efc3f */
[----:B------:R-:W-:-:S07]  /*1240*/  ULOP3.LUT UR16, UR14, 0x10000, URZ, 0xfc, !UPT ;  /* 0x000100000e107892 */ /* 0x000fce000f8efc3f */
[----:B------:R-:W-:Y:S02]  /*1250*/  UMOV UR6, UR16 ;  /* 0x0000001000067c82 */ /* 0x000fe40008000000 */
[----:B------:R-:W-:Y:S01]  /*1260*/  HGMMA.64x64x16.F32 R24, gdesc[UR4], RZ, !UPT, gsb0 ;  /* 0x00e00000041879f0 */ /* 0x000fe2000c0008ff */
[----:B------:R-:W-:Y:S02]  /*1270*/  ULDC UR6, c[0x0][0x604] ;  /* 0x0001810000067ab9 */ /* 0x000fe40000000800 */
[----:B------:R-:W-:Y:S02]  /*1280*/  WARPGROUP.DEPBAR.LE gsb0, 0x0 ;  /* 0x00008000000079c5 */ /* 0x000fe40000010000 */
[----:B------:R-:W-:-:S04]  /*1290*/  FMNMX R9, R24, R25, !PT ;  /* 0x0000001918097209 */ /* 0x000fc80007800000 */
        /* <DEDUP_REMOVED lines=12> */
[----:B------:R-:W-:Y:S02]  /*1360*/  FMNMX R0, R52, R9, !PT ;  /* 0x0000000934007209 */ /* 0x000fe40007800000 */
[----:B------:R-:W-:Y:S02]  /*1370*/  FMNMX R9, R26, R27, !PT ;  /* 0x0000001b1a097209 */ /* 0x000fe40007800000 */
[----:B------:R-:W-:Y:S02]  /*1380*/  FMNMX R11, R53, R0, !PT ;  /* 0x00000000350b7209 */ /* 0x000fe40007800000 */
[----:B------:R-:W-:-:S03]  /*1390*/  FMNMX R0, R30, R9, !PT ;  /* 0x000000091e007209 */ /* 0x000fc60007800000 */
[----:B------:R-:W3:Y:S01]  /*13a0*/  SHFL.BFLY PT, R12, R11, 0x1, 0x1f ;  /* 0x0c201f000b0c7f89 */ /* 0x000ee200000e0000 */
[----:B------:R-:W-:-:S04]  /*13b0*/  FMNMX R9, R31, R0, !PT ;  /* 0x000000001f097209 */ /* 0x000fc80007800000 */
[----:B------:R-:W-:-:S04]  /*13c0*/  FMNMX R0, R34, R9, !PT ;  /* 0x0000000922007209 */ /* 0x000fc80007800000 */
[----:B------:R-:W-:-:S04]  /*13d0*/  FMNMX R9, R35, R0, !PT ;  /* 0x0000000023097209 */ /* 0x000fc80007800000 */
[----:B------:R-:W-:-:S04]  /*13e0*/  FMNMX R0, R38, R9, !PT ;  /* 0x0000000926007209 */ /* 0x000fc80007800000 */
[----:B------:R-:W-:-:S04]  /*13f0*/  FMNMX R9, R39, R0, !PT ;  /* 0x0000000027097209 */ /* 0x000fc80007800000 */
[----:B------:R-:W-:Y:S02]  /*1400*/  FMNMX R0, R42, R9, !PT ;  /* 0x000000092a007209 */ /* 0x000fe40007800000 */
[----:B---3--:R-:W-:Y:S02]  /*1410*/  FMNMX R12, R11, R12, !PT ;  /* 0x0000000c0b0c7209 */ /* 0x008fe40007800000 */
        /* <DEDUP_REMOVED lines=8> */
[----:B---3--:R-:W-:-:S03]  /*14a0*/  FMNMX R0, R12, R13, !PT ;  /* 0x0000000d0c007209 */ /* 0x008fc60007800000 */
[----:B------:R-:W3:Y:S01]  /*14b0*/  SHFL.BFLY PT, R14, R9, 0x1, 0x1f ;  /* 0x0c201f00090e7f89 */ /* 0x000ee200000e0000 */
[----:B------:R-:W-:-:S04]  /*14c0*/  FSETP.NEU.AND P1, PT, R0, -INF , PT ;  /* 0xff8000000000780b */ /* 0x000fc80003f2d000 */
[----:B------:R-:W-:-:S05]  /*14d0*/  FSEL R56, R0, RZ, P1 ;  /* 0x000000ff00387208 */ /* 0x000fca0000800000 */
[----:B------:R-:W-:-:S04]  /*14e0*/  FMUL R56, R56, UR6 ;  /* 0x0000000638387c20 */ /* 0x000fc80008400000 */
[--C-:B------:R-:W-:Y:S01]  /*14f0*/  FFMA R11, R24, UR6, -R56.reuse ;  /* 0x00000006180b7c23 */ /* 0x100fe20008000838 */
[--C-:B------:R-:W-:Y:S01]  /*1500*/  FFMA R12, R28, UR6, -R56.reuse ;  /* 0x000000061c0c7c23 */ /* 0x100fe20008000838 */
[--C-:B------:R-:W-:Y:S01]  /*1510*/  FFMA R32, R32, UR6, -R56.reuse ;  /* 0x0000000620207c23 */ /* 0x100fe20008000838 */
[--C-:B------:R-:W-:Y:S01]  /*1520*/  FFMA R25, R25, UR6, -R56.reuse ;  /* 0x0000000619197c23 */ /* 0x100fe20008000838 */
[--C-:B------:R-:W-:Y:S01]  /*1530*/  FFMA R19, R33, UR6, -R56.reuse ;  /* 0x0000000621137c23 */ /* 0x100fe20008000838 */
[----:B------:R-:W-:Y:S01]  /*1540*/  FSETP.GEU.AND P2, PT, R11, -126, PT ;  /* 0xc2fc00000b00780b */ /* 0x000fe20003f4e000 */
[--C-:B------:R-:W-:Y:S01]  /*1550*/  FFMA R13, R29, UR6, -R56.reuse ;  /* 0x000000061d0d7c23 */ /* 0x100fe20008000838 */
[----:B------:R-:W-:Y:S01]  /*1560*/  FSETP.GEU.AND P3, PT, R12, -126, PT ;  /* 0xc2fc00000c00780b */ /* 0x000fe20003f6e000 */
[--C-:B------:R-:W-:Y:S01]  /*1570*/  FFMA R21, R37, UR6, -R56.reuse ;  /* 0x0000000625157c23 */ /* 0x100fe20008000838 */
[----:B---3--:R-:W-:Y:S01]  /*1580*/  FMNMX R18, R9, R14, !PT ;  /* 0x0000000e09127209 */ /* 0x008fe20007800000 */
[--C-:B------:R-:W-:Y:S01]  /*1590*/  FFMA R22, R40, UR6, -R56.reuse ;  /* 0x0000000628167c23 */ /* 0x100fe20008000838 */
[----:B------:R-:W-:Y:S01]  /*15a0*/  FSETP.GEU.AND P4, PT, R32, -126, PT ;  /* 0xc2fc00002000780b */ /* 0x000fe20003f8e000 */
[--C-:B------:R-:W-:Y:S01]  /*15b0*/  FFMA R20, R36, UR6, -R56.reuse ;  /* 0x0000000624147c23 */ /* 0x100fe20008000838 */
[----:B------:R-:W-:Y:S01]  /*15c0*/  FSETP.GEU.AND P1, PT, R25, -126, PT ;  /* 0xc2fc00001900780b */ /* 0x000fe20003f2e000 */
[----:B------:R-:W3:Y:S01]  /*15d0*/  SHFL.BFLY PT, R9, R18, 0x2, 0x1f ;  /* 0x0c401f0012097f89 */ /* 0x000ee200000e0000 */
[----:B------:R-:W-:Y:S01]  /*15e0*/  FSETP.GEU.AND P6, PT, R19, -126, PT ;  /* 0xc2fc00001300780b */ /* 0x000fe20003fce000 */
[--C-:B------:R-:W-:Y:S01]  /*15f0*/  FFMA R29, R41, UR6, -R56.reuse ;  /* 0x00000006291d7c23 */ /* 0x100fe20008000838 */
[----:B------:R-:W-:Y:S01]  /*1600*/  FSETP.GEU.AND P5, PT, R13, -126, PT ;  /* 0xc2fc00000d00780b */ /* 0x000fe20003fae000 */
[----:B------:R-:W-:Y:S01]  /*1610*/  @!P2 FMUL R11, R11, 0.5 ;  /* 0x3f0000000b0ba820 */ /* 0x000fe20000400000 */
[--C-:B------:R-:W-:Y:S01]  /*1620*/  FFMA R44, R44, UR6, -R56.reuse ;  /* 0x000000062c2c7c23 */ /* 0x100fe20008000838 */
[----:B------:R-:W-:Y:S01]  /*1630*/  @!P3 FMUL R12, R12, 0.5 ;  /* 0x3f0000000c0cb820 */ /* 0x000fe20000400000 */
[--C-:B------:R-:W-:Y:S01]  /*1640*/  FFMA R45, R45, UR6, -R56.reuse ;  /* 0x000000062d2d7c23 */ /* 0x100fe20008000838 */
[--C-:B------:R-:W-:Y:S01]  /*1650*/  FFMA R48, R48, UR6, -R56.reuse ;  /* 0x0000000630307c23 */ /* 0x100fe20008000838 */
[--C-:B------:R-:W-:Y:S01]  /*1660*/  FFMA R49, R49, UR6, -R56.reuse ;  /* 0x0000000631317c23 */ /* 0x100fe20008000838 */
[----:B------:R-:W4:Y:S01]  /*1670*/  MUFU.EX2 R11, R11 ;  /* 0x0000000b000b7308 */ /* 0x000f220000000800 */
[----:B------:R-:W-:Y:S01]  /*1680*/  @!P4 FMUL R32, R32, 0.5 ;  /* 0x3f0000002020c820 */ /* 0x000fe20000400000 */
[----:B------:R-:W-:Y:S01]  /*1690*/  @!P1 FMUL R25, R25, 0.5 ;  /* 0x3f00000019199820 */ /* 0x000fe20000400000 */
[--C-:B------:R-:W-:Y:S01]  /*16a0*/  FFMA R52, R52, UR6, -R56.reuse ;  /* 0x0000000634347c23 */ /* 0x100fe20008000838 */
[----:B------:R-:W-:Y:S01]  /*16b0*/  @!P6 FMUL R19, R19, 0.5 ;  /* 0x3f0000001313e820 */ /* 0x000fe20000400000 */
[----:B------:R-:W-:Y:S01]  /*16c0*/  FFMA R53, R53, UR6, -R56 ;  /* 0x0000000635357c23 */ /* 0x000fe20008000838 */
[----:B------:R-:W-:-:S02]  /*16d0*/  @!P5 FMUL R13, R13, 0.5 ;  /* 0x3f0000000d0dd820 */ /* 0x000fc40000400000 */
[----:B------:R-:W5:Y:S01]  /*16e0*/  MUFU.EX2 R12, R12 ;  /* 0x0000000c000c7308 */ /* 0x000f620000000800 */
[----:B---3--:R-:W-:-:S07]  /*16f0*/  FMNMX R9, R18, R9, !PT ;  /* 0x0000000912097209 */ /* 0x008fce0007800000 */
[----:B------:R-:W3:Y:S01]  /*1700*/  MUFU.EX2 R18, R32 ;  /* 0x0000002000127308 */ /* 0x000ee20000000800 */
[----:B----4-:R-:W-:Y:S01]  /*1710*/  @!P2 FMUL R11, R11, R11 ;  /* 0x0000000b0b0ba220 */ /* 0x010fe20000400000 */
[----:B------:R-:W-:-:S04]  /*1720*/  FSETP.NEU.AND P2, PT, R9, -INF , PT ;  /* 0xff8000000900780b */ /* 0x000fc80003f4d000 */
[----:B------:R-:W-:Y:S02]  /*1730*/  FSEL R24, R9, RZ, P2 ;  /* 0x000000ff09187208 */ /* 0x000fe40001000000 */
[----:B------:R-:W4:Y:S01]  /*1740*/  MUFU.EX2 R14, R25 ;  /* 0x00000019000e7308 */ /* 0x000f220000000800 */
[----:B-----5:R-:W-:Y:S01]  /*1750*/  @!P3 FMUL R12, R12, R12 ;  /* 0x0000000c0c0cb220 */ /* 0x020fe20000400000 */
[----:B------:R-:W-:Y:S01]  /*1760*/  FSETP.GEU.AND P2, PT, R21, -126, PT ;  /* 0xc2fc00001500780b */ /* 0x000fe20003f4e000 */
[----:B------:R-:W-:Y:S01]  /*1770*/  FMUL R24, R24, UR6 ;  /* 0x0000000618187c20 */ /* 0x000fe20008400000 */
[----:B------:R-:W-:-:S03]  /*1780*/  FSETP.GEU.AND P3, PT, R22, -126, PT ;  /* 0xc2fc00001600780b */ /* 0x000fc60003f6e000 */
[--C-:B------:R-:W-:Y:S01]  /*1790*/  FFMA R23, R27, UR6, -R24.reuse ;  /* 0x000000061b177c23 */ /* 0x100fe20008000818 */
[----:B------:R-:W5:Y:S01]  /*17a0*/  MUFU.EX2 R19, R19 ;  /* 0x0000001300137308 */ /* 0x000f620000000800 */
[----:B---3--:R-:W-:Y:S01]  /*17b0*/  @!P4 FMUL R18, R18, R18 ;  /* 0x000000121212c220 */ /* 0x008fe20000400000 */
[--C-:B------:R-:W-:Y:S01]  /*17c0*/  FFMA R26, R26, UR6, -R24.reuse ;  /* 0x000000061a1a7c23 */ /* 0x100fe20008000818 */
[--C-:B------:R-:W-:Y:S01]  /*17d0*/  FFMA R30, R30, UR6, -R24.reuse ;  /* 0x000000061e1e7c23 */ /* 0x100fe20008000818 */
[----:B------:R-:W-:Y:S01]  /*17e0*/  FSETP.GEU.AND P4, PT, R23, -126, PT ;  /* 0xc2fc00001700780b */ /* 0x000fe20003f8e000 */
[--C-:B------:R-:W-:Y:S01]  /*17f0*/  FFMA R33, R31, UR6, -R24.reuse ;  /* 0x000000061f217c23 */ /* 0x100fe20008000818 */
[--C-:B------:R-:W-:Y:S01]  /*1800*/  FFMA R32, R34, UR6, -R24.reuse ;  /* 0x0000000622207c23 */ /* 0x100fe20008000818 */
[----:B------:R-:W-:Y:S01]  /*1810*/  @!P2 FMUL R21, R21, 0.5 ;  /* 0x3f0000001515a820 */ /* 0x000fe20000400000 */
[----:B------:R-:W3:Y:S01]  /*1820*/  MUFU.EX2 R13, R13 ;  /* 0x0000000d000d7308 */ /* 0x000ee20000000800 */
[----:B----4-:R-:W-:Y:S01]  /*1830*/  @!P1 FMUL R14, R14, R14 ;  /* 0x0000000e0e0e9220 */ /* 0x010fe20000400000 */
[----:B------:R-:W-:Y:S01]  /*1840*/  FSETP.GEU.AND P1, PT, R20, -126, PT ;  /* 0xc2fc00001400780b */ /* 0x000fe20003f2e000 */
[----:B------:R-:W-:Y:S01]  /*1850*/  @!P3 FMUL R22, R22, 0.5 ;  /* 0x3f0000001616b820 */ /* 0x000fe20000400000 */
[--C-:B------:R-:W-:Y:S01]  /*1860*/  FFMA R35, R35, UR6, -R24.reuse ;  /* 0x0000000623237c23 */ /* 0x100fe20008000818 */
[--C-:B------:R-:W-:Y:S01]  /*1870*/  FFMA R37, R38, UR6, -R24.reuse ;  /* 0x0000000626257c23 */ /* 0x100fe20008000818 */
[--C-:B------:R-:W-:Y:S01]  /*1880*/  FFMA R34, R39, UR6, -R24.reuse ;  /* 0x0000000627227c23 */ /* 0x100fe20008000818 */
[--C-:B------:R-:W-:Y:S01]  /*1890*/  FFMA R42, R42, UR6, -R24.reuse ;  /* 0x000000062a2a7c23 */ /* 0x100fe20008000818 */
[----:B------:R-:W4:Y:S01]  /*18a0*/  MUFU.EX2 R21, R21 ;  /* 0x0000001500157308 */ /* 0x000f220000000800 */
[----:B-----5:R-:W-:Y:S01]  /*18b0*/  @!P6 FMUL R19, R19, R19 ;  /* 0x000000131313e220 */ /* 0x020fe20000400000 */
[----:B------:R-:W-:Y:S01]  /*18c0*/  FSETP.GEU.AND P6, PT, R29, -126, PT ;  /* 0xc2fc00001d00780b */ /* 0x000fe20003fce000 */
[----:B------:R-:W-:Y:S01]  /*18d0*/  @!P4 FMUL R23, R23, 0.5 ;  /* 0x3f0000001717c820 */ /* 0x000fe20000400000 */
[--C-:B------:R-:W-:Y:S01]  /*18e0*/  FFMA R43, R43, UR6, -R24.reuse ;  /* 0x000000062b2b7c23 */ /* 0x100fe20008000818 */
[--C-:B------:R-:W-:Y:S01]  /*18f0*/  FFMA R46, R46, UR6, -R24.reuse ;  /* 0x000000062e2e7c23 */ /* 0x100fe20008000818 */
[----:B------:R-:W-:Y:S01]  /*1900*/  P2R R25, PR, RZ, 0x40 ;  /* 0x00000040ff197803 */ /* 0x000fe20000000000 */
[----:B------:R-:W-:Y:S01]  /*1910*/  @!P1 FMUL R20, R20, 0.5 ;  /* 0x3f00000014149820 */ /* 0x000fe20000400000 */
[----:B------:R-:W5:Y:S01]  /*1920*/  MUFU.EX2 R22, R22 ;  /* 0x0000001600167308 */ /* 0x000f620000000800 */
[----:B---3--:R-:W-:Y:S01]  /*1930*/  @!P5 FMUL R13, R13, R13 ;  /* 0x0000000d0d0dd220 */ /* 0x008fe20000400000 */
[----:B------:R-:W-:Y:S01]  /*1940*/  FSETP.GEU.AND P5, PT, R26, -126, PT ;  /* 0xc2fc00001a00780b */ /* 0x000fe20003fae000 */
[--C-:B------:R-:W-:Y:S01]  /*1950*/  FFMA R47, R47, UR6, -R24.reuse ;  /* 0x000000062f2f7c23 */ /* 0x100fe20008000818 */
[--C-:B------:R-:W-:Y:S01]  /*1960*/  FFMA R50, R50, UR6, -R24.reuse ;  /* 0x0000000632327c23 */ /* 0x100fe20008000818 */
[--C-:B------:R-:W-:Y:S01]  /*1970*/  FFMA R51, R51, UR6, -R24.reuse ;  /* 0x0000000633337c23 */ /* 0x100fe20008000818 */
[--C-:B------:R-:W-:Y:S01]  /*1980*/  FFMA R54, R54, UR6, -R24.reuse ;  /* 0x0000000636367c23 */ /* 0x100fe20008000818 */
[----:B------:R-:W-:Y:S01]  /*1990*/  @!P6 FMUL R29, R29, 0.5 ;  /* 0x3f0000001d1de820 */ /* 0x000fe20000400000 */
[----:B------:R-:W3:Y:S01]  /*19a0*/  MUFU.EX2 R23, R23 ;  /* 0x0000001700177308 */ /* 0x000ee20000000800 */
[----:B------:R-:W1:Y:S01]  /*19b0*/  SYNCS.PHASECHK.TRANS64.TRYWAIT P6, [R2+URZ+0x2808], R57 ;  /* 0x00280839020075a7 */ /* 0x000e6200080c017f */
[----:B----4-:R-:W-:Y:S01]  /*19c0*/  @!P2 FMUL R21, R21, R21 ;  /* 0x000000151515a220 */ /* 0x010fe20000400000 */
[----:B------:R-:W-:Y:S01]  /*19d0*/  FSETP.GEU.AND P2, PT, R30, -126, PT ;  /* 0xc2fc00001e00780b */ /* 0x000fe20003f4e000 */
[----:B------:R-:W-:-:S03]  /*19e0*/  FFMA R55, R55, UR6, -R24 ;  /* 0x0000000637377c23 */ /* 0x000fc60008000818 */
[----:B------:R-:W-:Y:S01]  /*19f0*/  @!P5 FMUL R26, R26, 0.5 ;  /* 0x3f0000001a1ad820 */ /* 0x000fe20000400000 */
[----:B------:R-:W4:Y:S01]  /*1a00*/  MUFU.EX2 R20, R20 ;  /* 0x0000001400147308 */ /* 0x000f220000000800 */
[----:B-----5:R-:W-:Y:S01]  /*1a10*/  @!P3 FMUL R22, R22, R22 ;  /* 0x000000161616b220 */ /* 0x020fe20000400000 */
[----:B------:R-:W-:-:S06]  /*1a20*/  FSETP.GEU.AND P3, PT, R33, -126, PT ;  /* 0xc2fc00002100780b */ /* 0x000fcc0003f6e000 */
[----:B------:R-:W5:Y:S01]  /*1a30*/  MUFU.EX2 R28, R26 ;  /* 0x0000001a001c7308 */ /* 0x000f620000000800 */
[----:B---3--:R-:W-:Y:S01]  /*1a40*/  @!P4 FMUL R23, R23, R23 ;  /* 0x000000171717c220 */ /* 0x008fe20000400000 */
[----:B------:R-:W-:Y:S01]  /*1a50*/  FSETP.GEU.AND P4, PT, R32, -126, PT ;  /* 0xc2fc00002000780b */ /* 0x000fe20003f8e000 */
[----:B------:R-:W-:-:S04]  /*1a60*/  @!P2 FMUL R30, R30, 0.5 ;  /* 0x3f0000001e1ea820 */ /* 0x000fc80000400000 */
[----:B------:R-:W-:Y:S01]  /*1a70*/  @!P3 FMUL R33, R33, 0.5 ;  /* 0x3f0000002121b820 */ /* 0x000fe20000400000 */
[----:B------:R-:W3:Y:S01]  /*1a80*/  MUFU.EX2 R29, R29 ;  /* 0x0000001d001d7308 */ /* 0x000ee20000000800 */
[----:B----4-:R-:W-:Y:S01]  /*1a90*/  @!P1 FMUL R20, R20, R20 ;  /* 0x0000001414149220 */ /* 0x010fe20000400000 */
[----:B------:R-:W-:-:S05]  /*1aa0*/  FSETP.GEU.AND P1, PT, R44, -126, PT ;  /* 0xc2fc00002c00780b */ /* 0x000fca0003f2e000 */
[----:B------:R-:W-:Y:S01]  /*1ab0*/  @!P4 FMUL R32, R32, 0.5 ;  /* 0x3f0000002020c820 */ /* 0x000fe20000400000 */
[----:B------:R-:W4:Y:S01]  /*1ac0*/  MUFU.EX2 R30, R30 ;  /* 0x0000001e001e7308 */ /* 0x000f220000000800 */
[----:B-----5:R-:W-:Y:S01]  /*1ad0*/  @!P5 FMUL R28, R28, R28 ;  /* 0x0000001c1c1cd220 */ /* 0x020fe20000400000 */
[----:B------:R-:W-:-:S05]  /*1ae0*/  FSETP.GEU.AND P5, PT, R35, -126, PT ;  /* 0xc2fc00002300780b */ /* 0x000fca0003fae000 */
[----:B------:R-:W-:Y:S01]  /*1af0*/  @!P1 FMUL R44, R44, 0.5 ;  /* 0x3f0000002c2c9820 */ /* 0x000fe20000400000 */
[----:B------:R-:W1:Y:S08]  /*1b00*/  MUFU.EX2 R33, R33 ;  /* 0x0000002100217308 */ /* 0x000e700000000800 */
[----:B------:R1:W2:Y:S08]  /*1b10*/  MUFU.EX2 R31, R44 ;  /* 0x0000002c001f7308 */ /* 0x0002b00000000800 */
[----:B------:R-:W2:Y:S01]  /*1b20*/  MUFU.EX2 R32, R32 ;  /* 0x0000002000207308 */ /* 0x000ea20000000800 */
[----:B-1-34-:R-:W-:Y:S05]  /*1b30*/  @!P6 BRA `(.L_x_23) ;  /* 0x0000003000c4e947 */ /* 0x01afea0003800000 */
.L_x_64:
[----:B------:R-:W-:Y:S01]  /*1b40*/  @!P2 FMUL R30, R30, R30 ;  /* 0x0000001e1e1ea220 */ /* 0x000fe20000400000 */
[----:B------:R-:W-:Y:S01]  /*1b50*/  @!P3 FMUL R33, R33, R33 ;  /* 0x000000212121b220 */ /* 0x000fe20000400000 */
[----:B------:R-:W-:Y:S01]  /*1b60*/  ISETP.NE.AND P6, PT, R25, RZ, PT ;  /* 0x000000ff1900720c */ /* 0x000fe20003fc5270 */
[----:B------:R-:W-:Y:S01]  /*1b70*/  UIADD3 UR6, UR14, 0x80, URZ ;  /* 0x000000800e067890 */ /* 0x000fe2000fffe03f */
[----:B------:R-:W-:Y:S01]  /*1b80*/  F2FP.F16.F32.PACK_AB R24, R14, R11 ;  /* 0x0000000b0e18723e */ /* 0x000fe200000000ff */
[----:B------:R-:W-:Y:S01]  /*1b90*/  UMOV UR7, 0xc0000010 ;  /* 0xc000001000077882 */ /* 0x000fe20000000000 */
[----:B------:R-:W-:Y:S01]  /*1ba0*/  F2FP.F16.F32.PACK_AB R26, R13, R12 ;  /* 0x0000000c0d1a723e */ /* 0x000fe200000000ff */
[----:B------:R-:W-:Y:S01]  /*1bb0*/  @!P5 FMUL R35, R35, 0.5 ;  /* 0x3f0000002323d820 */ /* 0x000fe20000400000 */
[----:B------:R-:W-:Y:S01]  /*1bc0*/  F2FP.F16.F32.PACK_AB R25, R23, R28 ;  /* 0x0000001c1719723e */ /* 0x000fe200000000ff */
[----:B--2---:R-:W-:Y:S01]  /*1bd0*/  @!P4 FMUL R32, R32, R32 ;  /* 0x000000202020c220 */ /* 0x004fe20000400000 */
[----:B------:R-:W-:Y:S01]  /*1be0*/  F2FP.F16.F32.PACK_AB R27, R33, R30 ;  /* 0x0000001e211b723e */ /* 0x000fe200000000ff */
[----:B------:R-:W-:Y:S01]  /*1bf0*/  @!P1 FMUL R31, R31, R31 ;  /* 0x0000001f1f1f9220 */ /* 0x000fe20000400000 */
[----:B------:R-:W-:Y:S01]  /*1c00*/  FSETP.GEU.AND P2, PT, R37, -126, PT ;  /* 0xc2fc00002500780b */ /* 0x000fe20003f4e000 */
[----:B------:R-:W2:Y:S01]  /*1c10*/  MUFU.EX2 R35, R35 ;  /* 0x0000002300237308 */ /* 0x000ea20000000800 */
[----:B-1----:R-:W-:Y:S01]  /*1c20*/  WARPGROUP.ARRIVE ;  /* 0x00000000000079c5 */ /* 0x002fe20000000000 */
[----:B------:R-:W-:Y:S01]  /*1c30*/  FSETP.GEU.AND P3, PT, R34, -126, PT ;  /* 0xc2fc00002200780b */ /* 0x000fe20003f6e000 */
[----:B------:R-:W-:Y:S01]  /*1c40*/  @!P6 FMUL R29, R29, R29 ;  /* 0x0000001d1d1de220 */ /* 0x000fe20000400000 */
[----:B------:R-:W-:Y:S01]  /*1c50*/  FSETP.GEU.AND P6, PT, R45, -126, PT ;  /* 0xc2fc00002d00780b */ /* 0x000fe20003fce000 */
[----:B------:R-:W-:Y:S01]  /*1c60*/  FADD R11, R11, R22 ;  /* 0x000000160b0b7221 */ /* 0x000fe20000000000 */
[----:B------:R-:W-:Y:S01]  /*1c70*/  FSETP.GEU.AND P4, PT, R42, -126, PT ;  /* 0xc2fc00002a00780b */ /* 0x000fe20003f8e000 */
[----:B------:R-:W-:Y:S01]  /*1c80*/  HGMMA.64x16x16.F32 R56, R24, gdesc[UR4].tnspB, RZ, !UPT, gsb0 ;  /* 0x4020000418387df0 */ /* 0x000fe2000c0008ff */
[----:B------:R-:W-:Y:S01]  /*1c90*/  UIADD3 UR6, UR14, 0xa0, URZ ;  /* 0x000000a00e067890 */ /* 0x000fe2000fffe03f */
[----:B------:R-:W-:Y:S01]  /*1ca0*/  FSETP.GEU.AND P1, PT, R48, -126, PT ;  /* 0xc2fc00003000780b */ /* 0x000fe20003f2e000 */
[----:B------:R-:W-:Y:S01]  /*1cb0*/  UMOV UR7, 0xc0000010 ;  /* 0xc000001000077882 */ /* 0x000fe20000000000 */
[----:B------:R-:W-:Y:S01]  /*1cc0*/  FADD R14, R14, R29 ;  /* 0x0000001d0e0e7221 */ /* 0x000fe20000000000 */
[----:B------:R-:W-:-:S03]  /*1cd0*/  @!P2 FMUL R37, R37, 0.5 ;  /* 0x3f0000002525a820 */ /* 0x000fc60000400000 */
[----:B------:R-:W-:Y:S01]  /*1ce0*/  @!P3 FMUL R34, R34, 0.5 ;  /* 0x3f0000002222b820 */ /* 0x000fe20000400000 */
[----:B--2---:R-:W-:Y:S02]  /*1cf0*/  @!P5 FMUL R35, R35, R35 ;  /* 0x000000232323d220 */ /* 0x004fe40000400000 */
[----:B------:R-:W1:Y:S01]  /*1d00*/  MUFU.EX2 R37, R37 ;  /* 0x0000002500257308 */ /* 0x000e620000000800 */
[----:B------:R-:W-:Y:S01]  /*1d10*/  @!P6 FMUL R45, R45, 0.5 ;  /* 0x3f0000002d2de820 */ /* 0x000fe20000400000 */
[----:B------:R-:W-:Y:S01]  /*1d20*/  FSETP.GEU.AND P5, PT, R43, -126, PT ;  /* 0xc2fc00002b00780b */ /* 0x000fe20003fae000 */
[----:B------:R-:W-:Y:S01]  /*1d30*/  @!P4 FMUL R42, R42, 0.5 ;  /* 0x3f0000002a2ac820 */ /* 0x000fe20000400000 */
[----:B------:R-:W-:-:S04]  /*1d40*/  @!P1 FMUL R48, R48, 0.5 ;  /* 0x3f00000030309820 */ /* 0x000fc80000400000 */
[----:B------:R-:W2:Y:S07]  /*1d50*/  MUFU.EX2 R34, R34 ;  /* 0x0000002200227308 */ /* 0x000eae0000000800 */
[----:B------:R-:W-:Y:S01]  /*1d60*/  @!P5 FMUL R43, R43, 0.5 ;  /* 0x3f0000002b2bd820 */ /* 0x000fe20000400000 */
[----:B------:R-:W3:Y:S01]  /*1d70*/  MUFU.EX2 R36, R45 ;  /* 0x0000002d00247308 */ /* 0x000ee20000000800 */
[----:B-1----:R-:W-:Y:S01]  /*1d80*/  @!P2 FMUL R37, R37, R37 ;  /* 0x000000252525a220 */ /* 0x002fe20000400000 */
[----:B------:R-:W-:-:S06]  /*1d90*/  FSETP.GEU.AND P2, PT, R46, -126, PT ;  /* 0xc2fc00002e00780b */ /* 0x000fcc0003f4e000 */
[----:B------:R-:W1:Y:S01]  /*1da0*/  MUFU.EX2 R41, R42 ;  /* 0x0000002a00297308 */ /* 0x000e620000000800 */
[----:B--2---:R-:W-:Y:S01]  /*1db0*/  @!P3 FMUL R34, R34, R34 ;  /* 0x000000222222b220 */ /* 0x004fe20000400000 */
[----:B------:R-:W-:Y:S01]  /*1dc0*/  FSETP.GEU.AND P3, PT, R47, -126, PT ;  /* 0xc2fc00002f00780b */ /* 0x000fe20003f6e000 */
[----:B------:R-:W-:Y:S02]  /*1dd0*/  WARPGROUP.DEPBAR.LE gsb0, 0x0 ;  /* 0x00008000000079c5 */ /* 0x000fe40000010000 */
[----:B------:R-:W-:Y:S02]  /*1de0*/  F2FP.F16.F32.PACK_AB R24, R19, R18 ;  /* 0x000000121318723e */ /* 0x000fe400000000ff */
[----:B------:R-:W-:Y:S01]  /*1df0*/  @!P2 FMUL R46, R46, 0.5 ;  /* 0x3f0000002e2ea820 */ /* 0x000fe20000400000 */
[----:B------:R-:W-:Y:S01]  /*1e00*/  F2FP.F16.F32.PACK_AB R26, R21, R20 ;  /* 0x00000014151a723e */ /* 0x000fe200000000ff */
[----:B------:R-:W2:Y:S01]  /*1e10*/  MUFU.EX2 R38, R43 ;  /* 0x0000002b00267308 */ /* 0x000ea20000000800 */
[----:B------:R-:W-:Y:S01]  /*1e20*/  F2FP.F16.F32.PACK_AB R25, R35, R32 ;  /* 0x000000202319723e */ /* 0x000fe200000000ff */
[----:B---3--:R-:W-:Y:S01]  /*1e30*/  @!P6 FMUL R36, R36, R36 ;  /* 0x000000242424e220 */ /* 0x008fe20000400000 */
[----:B------:R-:W-:-:S03]  /*1e40*/  F2FP.F16.F32.PACK_AB R27, R34, R37 ;  /* 0x00000025221b723e */ /* 0x000fc600000000ff */
[----:B------:R-:W-:Y:S01]  /*1e50*/  @!P3 FMUL R47, R47, 0.5 ;  /* 0x3f0000002f2fb820 */ /* 0x000fe20000400000 */
[----:B------:R-:W-:Y:S01]  /*1e60*/  FSETP.GEU.AND P6, PT, R49, -126, PT ;  /* 0xc2fc00003100780b */ /* 0x000fe20003fce000 */
[----:B-1----:R-:W-:Y:S01]  /*1e70*/  @!P4 FMUL R41, R41, R41 ;  /* 0x000000292929c220 */ /* 0x002fe20000400000 */
[----:B------:R-:W-:Y:S01]  /*1e80*/  WARPGROUP.ARRIVE ;  /* 0x00000000000079c5 */ /* 0x000fe20000000000 */
[----:B------:R-:W1:Y:S01]  /*1e90*/  MUFU.EX2 R45, R46 ;  /* 0x0000002e002d7308 */ /* 0x000e620000000800 */
[----:B------:R-:W-:Y:S01]  /*1ea0*/  FSETP.GEU.AND P4, PT, R53, -126, PT ;  /* 0xc2fc00003500780b */ /* 0x000fe20003f8e000 */
[----:B------:R-:W-:Y:S01]  /*1eb0*/  FADD R13, R13, R36 ;  /* 0x000000240d0d7221 */ /* 0x000fe20000000000 */
[----:B------:R-:W-:Y:S02]  /*1ec0*/  FADD R28, R28, R41 ;  /* 0x000000291c1c7221 */ /* 0x000fe40000000000 */
[----:B------:R-:W-:Y:S01]  /*1ed0*/  HGMMA.64x16x16.F32 R56, R24, gdesc[UR4].tnspB, R56, gsb0 ;  /* 0x4020000418387df0 */ /* 0x000fe20008000838 */
[----:B------:R-:W-:-:S02]  /*1ee0*/  UIADD3 UR6, UR14, 0xc0, URZ ;  /* 0x000000c00e067890 */ /* 0x000fc4000fffe03f */
[----:B------:R-:W3:Y:S01]  /*1ef0*/  MUFU.EX2 R40, R47 ;  /* 0x0000002f00287308 */ /* 0x000ee20000000800 */
[----:B--2---:R-:W-:Y:S01]  /*1f00*/  @!P5 FMUL R38, R38, R38 ;  /* 0x000000262626d220 */ /* 0x004fe20000400000 */
[----:B------:R-:W-:Y:S01]  /*1f10*/  @!P6 FMUL R49, R49, 0.5 ;  /* 0x3f0000003131e820 */ /* 0x000fe20000400000 */
[----:B------:R-:W-:Y:S01]  /*1f20*/  UMOV UR7, 0xc0000010 ;  /* 0xc000001000077882 */ /* 0x000fe20000000000 */
[----:B------:R-:W-:Y:S01]  /*1f30*/  FSETP.GEU.AND P5, PT, R50, -126, PT ;  /* 0xc2fc00003200780b */ /* 0x000fe20003fae000 */
[----:B------:R-:W-:Y:S01]  /*1f40*/  FADD R23, R23, R38 ;  /* 0x0000002617177221 */ /* 0x000fe20000000000 */
[----:B------:R-:W-:Y:S02]  /*1f50*/  @!P4 FMUL R53, R53, 0.5 ;  /* 0x3f0000003535c820 */ /* 0x000fe40000400000 */
[----:B------:R-:W2:Y:S01]  /*1f60*/  MUFU.EX2 R39, R48 ;  /* 0x0000003000277308 */ /* 0x000ea20000000800 */
[----:B-1----:R-:W-:Y:S01]  /*1f70*/  @!P2 FMUL R45, R45, R45 ;  /* 0x0000002d2d2da220 */ /* 0x002fe20000400000 */
[----:B------:R-:W-:-:S03]  /*1f80*/  FSETP.GEU.AND P2, PT, R51, -126, PT ;  /* 0xc2fc00003300780b */ /* 0x000fc60003f4e000 */
[----:B------:R-:W-:-:S03]  /*1f90*/  FADD R30, R30, R45 ;  /* 0x0000002d1e1e7221 */ /* 0x000fc60000000000 */
[----:B------:R-:W1:Y:S01]  /*1fa0*/  MUFU.EX2 R42, R49 ;  /* 0x00000031002a7308 */ /* 0x000e620000000800 */
[----:B---3--:R-:W-:Y:S01]  /*1fb0*/  @!P3 FMUL R40, R40, R40 ;  /* 0x000000282828b220 */ /* 0x008fe20000400000 */
[----:B------:R-:W-:Y:S01]  /*1fc0*/  FSETP.GEU.AND P3, PT, R54, -126, PT ;  /* 0xc2fc00003600780b */ /* 0x000fe20003f6e000 */
[----:B------:R-:W-:Y:S02]  /*1fd0*/  @!P5 FMUL R50, R50, 0.5 ;  /* 0x3f0000003232d820 */ /* 0x000fe40000400000 */
[----:B------:R-:W-:Y:S02]  /*1fe0*/  FADD R33, R33, R40 ;  /* 0x0000002821217221 */ /* 0x000fe40000000000 */
[----:B------:R-:W-:Y:S01]  /*1ff0*/  @!P2 FMUL R51, R51, 0.5 ;  /* 0x3f0000003333a820 */ /* 0x000fe20000400000 */
[----:B------:R-:W3:Y:S01]  /*2000*/  MUFU.EX2 R44, R53 ;  /* 0x00000035002c7308 */ /* 0x000ee20000000800 */
[----:B--2---:R-:W-:Y:S01]  /*2010*/  @!P1 FMUL R39, R39, R39 ;  /* 0x0000002727279220 */ /* 0x004fe20000400000 */
[----:B------:R-:W-:-:S03]  /*2020*/  FSETP.GEU.AND P1, PT, R52, -126, PT ;  /* 0xc2fc00003400780b */ /* 0x000fc60003f2e000 */
[----:B------:R-:W-:Y:S02]  /*2030*/  FADD R18, R18, R39 ;  /* 0x0000002712127221 */ /* 0x000fe40000000000 */
[----:B------:R-:W-:Y:S01]  /*2040*/  @!P3 FMUL R54, R54, 0.5 ;  /* 0x3f0000003636b820 */ /* 0x000fe20000400000 */
[----:B------:R-:W2:Y:S01]  /*2050*/  MUFU.EX2 R43, R50 ;  /* 0x00000032002b7308 */ /* 0x000ea20000000800 */
[----:B-1----:R-:W-:Y:S01]  /*2060*/  @!P6 FMUL R42, R42, R42 ;  /* 0x0000002a2a2ae220 */ /* 0x002fe20000400000 */
[----:B------:R-:W-:Y:S01]  /*2070*/  FSETP.GEU.AND P6, PT, R55, -126, PT ;  /* 0xc2fc00003700780b */ /* 0x000fe20003fce000 */
[----:B------:R-:W-:Y:S02]  /*2080*/  FADD R11, R11, R18 ;  /* 0x000000120b0b7221 */ /* 0x000fe40000000000 */
[----:B------:R-:W-:Y:S01]  /*2090*/  FADD R19, R19, R42 ;  /* 0x0000002a13137221 */ /* 0x000fe20000000000 */
[----:B------:R-:W-:Y:S02]  /*20a0*/  WARPGROUP.DEPBAR.LE gsb0, 0x0 ;  /* 0x00008000000079c5 */ /* 0x000fe40000010000 */
[----:B------:R-:W-:Y:S01]  /*20b0*/  F2FP.F16.F32.PACK_AB R24, R29, R22 ;  /* 0x000000161d18723e */ /* 0x000fe200000000ff */
[----:B------:R-:W-:Y:S01]  /*20c0*/  @!P1 FMUL R52, R52, 0.5 ;  /* 0x3f00000034349820 */ /* 0x000fe20000400000 */
[----:B------:R-:W-:Y:S01]  /*20d0*/  F2FP.F16.F32.PACK_AB R26, R36, R31 ;  /* 0x0000001f241a723e */ /* 0x000fe200000000ff */
[----:B------:R-:W1:Y:S01]  /*20e0*/  MUFU.EX2 R46, R51 ;  /* 0x00000033002e7308 */ /* 0x000e620000000800 */
[----:B------:R-:W-:Y:S01]  /*20f0*/  F2FP.F16.F32.PACK_AB R25, R38, R41 ;  /* 0x000000292619723e */ /* 0x000fe200000000ff */
[----:B---3--:R-:W-:Y:S01]  /*2100*/  @!P4 FMUL R44, R44, R44 ;  /* 0x0000002c2c2cc220 */ /* 0x008fe20000400000 */
[----:B------:R-:W-:Y:S01]  /*2110*/  F2FP.F16.F32.PACK_AB R27, R40, R45 ;  /* 0x0000002d281b723e */ /* 0x000fe200000000ff */
[----:B------:R-:W-:Y:S01]  /*2120*/  @!P6 FMUL R55, R55, 0.5 ;  /* 0x3f0000003737e820 */ /* 0x000fe20000400000 */
[----:B--2---:R-:W-:Y:S01]  /*2130*/  @!P5 FMUL R43, R43, R43 ;  /* 0x0000002b2b2bd220 */ /* 0x004fe20000400000 */
[----:B------:R-:W-:Y:S01]  /*2140*/  FADD R31, R12, R31 ;  /* 0x0000001f0c1f7221 */ /* 0x000fe20000000000 */
[----:B------:R-:W-:Y:S01]  /*2150*/  WARPGROUP.ARRIVE ;  /* 0x00000000000079c5 */ /* 0x000fe20000000000 */
[----:B------:R-:W2:Y:S01]  /*2160*/  MUFU.EX2 R65, R52 ;  /* 0x0000003400417308 */ /* 0x000ea20000000800 */
[----:B------:R-:W-:Y:S01]  /*2170*/  IADD3 R12, R2, 0x2820, RZ ;  /* 0x00002820020c7810 */ /* 0x000fe20007ffe0ff */
[----:B------:R-:W-:-:S03]  /*2180*/  FADD R14, R14, R19 ;  /* 0x000000130e0e7221 */ /* 0x000fc60000000000 */
[----:B------:R-:W-:Y:S01]  /*2190*/  HGMMA.64x16x16.F32 R56, R24, gdesc[UR4].tnspB, R56, gsb0 ;  /* 0x4020000418387df0 */ /* 0x000fe20008000838 */
[----:B------:R-:W-:Y:S02]  /*21a0*/  UIADD3 UR6, UR14, 0xe0, URZ ;  /* 0x000000e00e067890 */ /* 0x000fe4000fffe03f */
[----:B------:R-:W3:Y:S01]  /*21b0*/  MUFU.EX2 R48, R54 ;  /* 0x0000003600307308 */ /* 0x000ee20000000800 */
[----:B-1----:R-:W-:Y:S01]  /*21c0*/  @!P2 FMUL R46, R46, R46 ;  /* 0x0000002e2e2ea220 */ /* 0x002fe20000400000 */
[----:B------:R-:W-:-:S06]  /*21d0*/  UMOV UR7, 0xc0000010 ;  /* 0xc000001000077882 */ /* 0x000fcc0000000000 */
[----:B------:R-:W1:Y:S01]  /*21e0*/  MUFU.EX2 R47, R55 ;  /* 0x00000037002f7308 */ /* 0x000e620000000800 */
[----:B--2---:R-:W-:Y:S01]  /*21f0*/  @!P1 FMUL R65, R65, R65 ;  /* 0x0000004141419220 */ /* 0x004fe20000400000 */
[----:B------:R-:W-:Y:S02]  /*2200*/  ISETP.GE.AND P1, PT, R15, 0x41, PT ;  /* 0x000000410f00780c */ /* 0x000fe40003f26270 */
[----:B------:R-:W-:Y:S01]  /*2210*/  PRMT R15, RZ, 0x654, R12 ;  /* 0x00000654ff0f7816 */ /* 0x000fe2000000000c */
[----:B------:R-:W-:Y:S01]  /*2220*/  FADD R20, R20, R65 ;  /* 0x0000004114147221 */ /* 0x000fe20000000000 */
[----:B---3--:R-:W-:-:S03]  /*2230*/  @!P3 FMUL R48, R48, R48 ;  /* 0x000000303030b220 */ /* 0x008fc60000400000 */
[----:B------:R-:W-:Y:S01]  /*2240*/  FADD R20, R31, R20 ;  /* 0x000000141f147221 */ /* 0x000fe20000000000 */
[----:B------:R-:W-:-:S03]  /*2250*/  FADD R37, R37, R48 ;  /* 0x0000003025257221 */ /* 0x000fc60000000000 */
[----:B------:R-:W-:Y:S01]  /*2260*/  FADD R11, R11, R20 ;  /* 0x000000140b0b7221 */ /* 0x000fe20000000000 */
[----:B-1----:R-:W-:Y:S01]  /*2270*/  @!P6 FMUL R47, R47, R47 ;  /* 0x0000002f2f2fe220 */ /* 0x002fe20000400000 */
[----:B------:R-:W-:-:S03]  /*2280*/  FADD R37, R30, R37 ;  /* 0x000000251e257221 */ /* 0x000fc60000000000 */
[----:B------:R-:W-:-:S04]  /*2290*/  FADD R34, R34, R47 ;  /* 0x0000002f22227221 */ /* 0x000fc80000000000 */
[----:B------:R-:W-:Y:S01]  /*22a0*/  FADD R34, R33, R34 ;  /* 0x0000002221227221 */ /* 0x000fe20000000000 */
[----:B------:R-:W-:Y:S02]  /*22b0*/  WARPGROUP.DEPBAR.LE gsb0, 0x0 ;  /* 0x00008000000079c5 */ /* 0x000fe40000010000 */
[----:B------:R-:W-:Y:S02]  /*22c0*/  F2FP.F16.F32.PACK_AB R24, R42, R39 ;  /* 0x000000272a18723e */ /* 0x000fe400000000ff */
[----:B------:R-:W-:Y:S01]  /*22d0*/  F2FP.F16.F32.PACK_AB R26, R44, R65 ;  /* 0x000000412c1a723e */ /* 0x000fe200000000ff */
[----:B------:R-:W-:Y:S01]  /*22e0*/  FADD R44, R21, R44 ;  /* 0x0000002c152c7221 */ /* 0x000fe20000000000 */
[----:B------:R-:W-:Y:S01]  /*22f0*/  F2FP.F16.F32.PACK_AB R25, R46, R43 ;  /* 0x0000002b2e19723e */ /* 0x000fe200000000ff */
[----:B------:R-:W-:Y:S01]  /*2300*/  FADD R43, R32, R43 ;  /* 0x0000002b202b7221 */ /* 0x000fe20000000000 */
[----:B------:R-:W-:Y:S01]  /*2310*/  F2FP.F16.F32.PACK_AB R27, R47, R48 ;  /* 0x000000302f1b723e */ /* 0x000fe200000000ff */
[----:B------:R-:W-:Y:S01]  /*2320*/  FADD R46, R35, R46 ;  /* 0x0000002e232e7221 */ /* 0x000fe20000000000 */
[----:B------:R-:W-:Y:S01]  /*2330*/  FADD R13, R13, R44 ;  /* 0x0000002c0d0d7221 */ /* 0x000fe20000000000 */
[----:B------:R-:W-:Y:S01]  /*2340*/  FADD R28, R28, R43 ;  /* 0x0000002b1c1c7221 */ /* 0x000fe20000000000 */
[----:B------:R-:W-:Y:S01]  /*2350*/  WARPGROUP.ARRIVE ;  /* 0x00000000000079c5 */ /* 0x000fe20000000000 */
[----:B------:R-:W-:Y:S01]  /*2360*/  FADD R23, R23, R46 ;  /* 0x0000002e17177221 */ /* 0x000fe20000000000 */
[----:B------:R-:W-:Y:S01]  /*2370*/  FADD R14, R14, R13 ;  /* 0x0000000d0e0e7221 */ /* 0x000fe20000000000 */
[----:B------:R-:W-:-:S02]  /*2380*/  FADD R28, R28, R37 ;  /* 0x000000251c1c7221 */ /* 0x000fc40000000000 */
[----:B------:R-:W-:Y:S01]  /*2390*/  FADD R23, R23, R34 ;  /* 0x0000002217177221 */ /* 0x000fe20000000000 */
[----:B------:R-:W-:Y:S01]  /*23a0*/  HGMMA.64x16x16.F32 R56, R24, gdesc[UR4].tnspB, R56, gsb0 ;  /* 0x4020000418387df0 */ /* 0x000fe20008000838 */
[----:B------:R-:W-:Y:S02]  /*23b0*/  FADD R14, R11, R14 ;  /* 0x0000000e0b0e7221 */ /* 0x000fe40000000000 */
[----:B------:R-:W-:Y:S01]  /*23c0*/  FADD R13, R28, R23 ;  /* 0x000000171c0d7221 */ /* 0x000fe20000000000 */
[----:B------:R-:W-:Y:S02]  /*23d0*/  WARPGROUP.DEPBAR.LE gsb0, 0x0 ;  /* 0x00008000000079c5 */ /* 0x000fe40000010000 */
[----:B------:R1:W-:Y:S01]  /*23e0*/  SYNCS.ARRIVE.TRANS64.RED.A1T0 RZ, [R15+URZ], RZ ;  /* 0x000000ff0fff79a7 */ /* 0x0003e2000810043f */
[----:B------:R-:W-:Y:S05]  /*23f0*/  @!P1 BRA `(.L_x_24) ;  /* 0x0000001800bc9947 */ /* 0x000fea0003800000 */
[----:B------:R-:W-:Y:S01]  /*2400*/  LEA.HI.SX32 R10, R10, 0x1, 0x1a ;  /* 0x000000010a0a7811 */ /* 0x000fe200078fd2ff */
[----:B------:R-:W-:Y:S01]  /*2410*/  IMAD.MOV.U32 R21, RZ, RZ, R0 ;  /* 0x000000ffff157224 */ /* 0x000fe200078e0000 */
[----:B------:R-:W-:Y:S01]  /*2420*/  MOV R11, 0x2 ;  /* 0x00000002000b7802 */ /* 0x000fe20000000f00 */
[----:B------:R-:W-:Y:S01]  /*2430*/  IMAD.MOV.U32 R19, RZ, RZ, R9 ;  /* 0x000000ffff137224 */ /* 0x000fe200078e0009 */
[----:B------:R-:W-:Y:S01]  /*2440*/  ULDC.64 UR18, c[0x0][0x198] ;  /* 0x0000660000127ab9 */ /* 0x000fe20000000a00 */
[----:B-1----:R-:W-:Y:S01]  /*2450*/  IMAD.MOV.U32 R15, RZ, RZ, 0x1 ;  /* 0x00000001ff0f7424 */ /* 0x002fe200078e00ff */
[----:B------:R-:W-:-:S06]  /*2460*/  ULDC UR15, c[0x0][0x604] ;  /* 0x00018100000f7ab9 */ /* 0x000fcc0000000800 */
.L_x_37:
[----:B------:R-:W-:Y:S01]  /*2470*/  IMAD R9, R11, 0x8, R2 ;  /* 0x000000080b097824 */ /* 0x000fe200078e0202 */
[----:B------:R-:W-:-:S07]  /*2480*/  SHF.L.U32 R0, R3, 0x1f, RZ ;  /* 0x0000001f03007819 */ /* 0x000fce00000006ff */
[----:B------:R-:W-:Y:S05]  /*2490*/  YIELD ;  /* 0x0000000000007946 */ /* 0x000fea0003800000 */
[----:B------:R-:W1:Y:S02]  /*24a0*/  SYNCS.PHASECHK.TRANS64.TRYWAIT P1, [R9+URZ+0x2800], R0 ;  /* 0x00280000090075a7 */ /* 0x000e64000802017f */
[----:B-1----:R-:W-:Y:S05]  /*24b0*/  @!P1 BRA `(.L_x_25) ;  /* 0x0000002800789947 */ /* 0x002fea0003800000 */
.L_x_65:
[----:B------:R-:W-:Y:S05]  /*24c0*/  WARPSYNC.ALL ;  /* 0x0000000000007948 */ /* 0x000fea0003800000 */
[----:B------:R-:W-:Y:S01]  /*24d0*/  IMAD.MOV.U32 R23, RZ, RZ, -0x3ffffff0 ;  /* 0xc0000010ff177424 */ /* 0x000fe200078e00ff */
[----:B------:R-:W-:Y:S01]  /*24e0*/  LEA R22, R11, UR16, 0x7 ;  /* 0x000000100b167c11 */ /* 0x000fe2000f8e38ff */
[----:B------:R-:W-:Y:S01]  /*24f0*/  WARPGROUP.ARRIVE ;  /* 0x00000000000079c5 */ /* 0x000fe20000000000 */
[----:B------:R-:W-:Y:S02]  /*2500*/  ISETP.NE.AND P1, PT, R8, RZ, PT ;  /* 0x000000ff0800720c */ /* 0x000fe40003f25270 */
[----:B------:R-:W-:-:S02]  /*2510*/  R2UR UR6, R22 ;  /* 0x00000000160672ca */ /* 0x000fc400000e0000 */
[----:B------:R-:W-:-:S13]  /*2520*/  R2UR UR7, R23 ;  /* 0x00000000170772ca */ /* 0x000fda00000e0000 */
[----:B------:R-:W-:Y:S03]  /*2530*/  HGMMA.64x64x16.F32 R24, gdesc[UR4], RZ, !UPT, gsb0 ;  /* 0x00e00000041879f0 */ /* 0x000fe6000c0008ff */
[----:B------:R-:W-:Y:S02]  /*2540*/  WARPGROUP.DEPBAR.LE gsb0, 0x0 ;  /* 0x00008000000079c5 */ /* 0x000fe40000010000 */
[----:B------:R-:W-:Y:S05]  /*2550*/  @P1 BRA `(.L_x_26) ;  /* 0x0000000000841947 */ /* 0x000fea0003800000 */
[----:B------:R-:W-:-:S13]  /*2560*/  ISETP.LT.OR P2, PT, R6, 0x1, !P0 ;  /* 0x000000010600780c */ /* 0x000fda0004741670 */
[----:B------:R-:W-:Y:S05]  /*2570*/  @P2 BRA `(.L_x_27) ;  /* 0x0000000000782947 */ /* 0x000fea0003800000 */
[----:B-1----:R-:W-:Y:S01]  /*2580*/  IMAD R0, R5, 0x8, R2 ;  /* 0x0000000805007824 */ /* 0x002fe200078e0202 */
[----:B------:R-:W-:Y:S02]  /*2590*/  SHF.L.U32 R9, R4, 0x1f, RZ ;  /* 0x0000001f04097819 */ /* 0x000fe400000006ff */
[----:B------:R-:W-:Y:S02]  /*25a0*/  ISETP.NE.AND P3, PT, R17, RZ, PT ;  /* 0x000000ff1100720c */ /* 0x000fe40003f65270 */
[----:B------:R-:W1:Y:S02]  /*25b0*/  SYNCS.PHASECHK.TRANS64.TRYWAIT P2, [R0+URZ+0x2820], R9 ;  /* 0x00282009000075a7 */ /* 0x000e64000804017f */
[----:B-1----:R-:W-:Y:S09]  /*25c0*/  @!P2 BRA `(.L_x_28) ;  /* 0x000000280048a947 */ /* 0x002ff20003800000 */
.L_x_66:
[----:B------:R-:W-:Y:S05]  /*25d0*/  @P3 BRA `(.L_x_29) ;  /* 0x0000000000143947 */ /* 0x000fea0003800000 */
[----:B------:R-:W-:Y:S02]  /*25e0*/  LOP3.LUT P2, RZ, R16, 0x1f, RZ, 0xc0, !PT ;  /* 0x0000001f10ff7812 */ /* 0x000fe4000784c0ff */
[----:B-1----:R-:W-:-:S04]  /*25f0*/  MOV R9, 0x800 ;  /* 0x0000080000097802 */ /* 0x002fc80000000f00 */
[----:B------:R2:W-:Y:S07]  /*2600*/  SYNCS.ARRIVE.TRANS64 RZ, [R0+URZ+0x2800], R9 ;  /* 0x0028000900ff79a7 */ /* 0x0005ee000800003f */
[----:B------:R-:W-:Y:S05]  /*2610*/  @!P2 BRA `(.L_x_29) ;  /* 0x000000000004a947 */ /* 0x000fea0003800000 */
[----:B------:R-:W-:Y:S01]  /*2620*/  BPT.TRAP 0x1 ;  /* 0x000000040000795c */ /* 0x000fe20000300000 */
.L_x_29:
[----:B-12---:R-:W-:Y:S01]  /*2630*/  IMAD R9, R5, 0x800, R2 ;  /* 0x0000080005097824 */ /* 0x006fe200078e0202 */
[----:B------:R-:W-:Y:S01]  /*2640*/  R2UR UR35, R7 ;  /* 0x00000000072372ca */ /* 0x000fe200000e0000 */
[----:B------:R-:W-:Y:S01]  /*2650*/  UIADD3 UR6, UP0, UR18, 0x1f0, URZ ;  /* 0x000001f012067890 */ /* 0x000fe2000ff1e03f */
[----:B------:R-:W-:Y:S01]  /*2660*/  R2UR UR33, R0 ;  /* 0x00000000002172ca */ /* 0x000fe200000e0000 */
[----:B------:R-:W-:Y:S01]  /*2670*/  UMOV UR8, 0x0 ;  /* 0x0000000000087882 */ /* 0x000fe20000000000 */
[----:B------:R-:W-:Y:S01]  /*2680*/  R2UR UR32, R9 ;  /* 0x00000000092072ca */ /* 0x000fe200000e0000 */
[----:B------:R-:W-:Y:S01]  /*2690*/  UIADD3.X UR7, URZ, UR19, URZ, UP0, !UPT ;  /* 0x000000133f077290 */ /* 0x000fe200087fe43f */
[----:B------:R-:W-:Y:S01]  /*26a0*/  VIADD R5, R5, 0x1 ;  /* 0x0000000105057836 */ /* 0x000fe20000000000 */
[----:B------:R-:W-:Y:S01]  /*26b0*/  UMOV UR9, 0x10000000 ;  /* 0x1000000000097882 */ /* 0x000fe20000000000 */
[----:B------:R-:W-:-:S03]  /*26c0*/  UMOV UR34, URZ ;  /* 0x0000003f00227c82 */ /* 0x000fc60008000000 */
[C---:B------:R-:W-:Y:S02]  /*26d0*/  ISETP.NE.AND P2, PT, R5.reuse, 0x4, PT ;  /* 0x000000040500780c */ /* 0x040fe40003f45270 */
[----:B------:R-:W-:Y:S02]  /*26e0*/  USHF.L.U32 UR35, UR35, 0x6, URZ ;  /* 0x0000000623237899 */ /* 0x000fe4000800063f */
[----:B------:R-:W-:Y:S01]  /*26f0*/  UIADD3 UR33, UR33, 0x2800, URZ ;  /* 0x0000280021217890 */ /* 0x000fe2000fffe03f */
[----:B------:R-:W-:Y:S01]  /*2700*/  SEL R9, RZ, 0x1, P2 ;  /* 0x00000001ff097807 */ /* 0x000fe20001000000 */
[----:B------:R-:W-:Y:S01]  /*2710*/  UIADD3 UR32, UR32, 0x800, URZ ;  /* 0x0000080020207890 */ /* 0x000fe2000fffe03f */
[----:B------:R-:W-:Y:S02]  /*2720*/  SEL R5, R5, RZ, P2 ;  /* 0x000000ff05057207 */ /* 0x000fe40001000000 */
[----:B------:R-:W-:-:S06]  /*2730*/  LOP3.LUT R4, R4, R9, RZ, 0x3c, !PT ;  /* 0x0000000904047212 */ /* 0x000fcc00078e3cff */
[----:B------:R2:W-:Y:S02]  /*2740*/  UTMALDG.4D [UR32], [UR6], desc[UR8] ;  /* 0x00000820060075b4 */ /* 0x0005e40008019000 */
[----:B--2---:R-:W-:Y:S01]  /*2750*/  NOP ;  /* 0x0000000000007918 */ /* 0x004fe20000000000 */
.L_x_27:
[----:B------:R-:W-:-:S07]  /*2760*/  IADD3 R6, R6, -0x1, RZ ;  /* 0xffffffff06067810 */ /* 0x000fce0007ffe0ff */
.L_x_26:
[----:B------:R-:W-:Y:S01]  /*2770*/  VIADD R11, R11, 0x1 ;  /* 0x000000010b0b7836 */ /* 0x000fe20000000000 */
[----:B------:R-:W-:Y:S05]  /*2780*/  WARPSYNC.ALL ;  /* 0x0000000000007948 */ /* 0x000fea0003800000 */
[----:B------:R-:W-:-:S04]  /*2790*/  ISETP.NE.AND P2, PT, R11, 0x4, PT ;  /* 0x000000040b00780c */ /* 0x000fc80003f45270 */
[----:B-1----:R-:W-:Y:S02]  /*27a0*/  SEL R0, RZ, 0x1, P2 ;  /* 0x00000001ff007807 */ /* 0x002fe40001000000 */
[----:B------:R-:W-:Y:S02]  /*27b0*/  SEL R11, R11, RZ, P2 ;  /* 0x000000ff0b0b7207 */ /* 0x000fe40001000000 */
[----:B------:R-:W-:Y:S02]  /*27c0*/  LOP3.LUT R3, R3, R0, RZ, 0x3c, !PT ;  /* 0x0000000003037212 */ /* 0x000fe400078e3cff */
[----:B------:R-:W-:Y:S01]  /*27d0*/  FMNMX R0, R24, R21, !PT ;  /* 0x0000001518007209 */ /* 0x000fe20007800000 */
[----:B------:R-:W-:Y:S01]  /*27e0*/  IMAD R66, R15, 0x8, R12 ;  /* 0x000000080f427824 */ /* 0x000fe200078e020c */
[----:B------:R-:W-:Y:S01]  /*27f0*/  FMNMX R18, R26, R19, !PT ;  /* 0x000000131a127209 */ /* 0x000fe20007800000 */
[----:B------:R-:W-:Y:S01]  /*2800*/  BSSY B0, `(.L_x_30) ;  /* 0x0000042000007945 */ /* 0x000fe20003800000 */
[----:B------:R-:W-:-:S02]  /*2810*/  FMNMX R9, R25, R0, !PT ;  /* 0x0000000019097209 */ /* 0x000fc40007800000 */
[----:B------:R-:W-:Y:S02]  /*2820*/  FMNMX R23, R27, R18, !PT ;  /* 0x000000121b177209 */ /* 0x000fe40007800000 */
[----:B------:R-:W-:Y:S02]  /*2830*/  FMNMX R0, R28, R9, !PT ;  /* 0x000000091c007209 */ /* 0x000fe40007800000 */
[----:B------:R-:W-:Y:S02]  /*2840*/  FMNMX R18, R30, R23, !PT ;  /* 0x000000171e127209 */ /* 0x000fe40007800000 */
[----:B------:R-:W-:Y:S02]  /*2850*/  FMNMX R9, R29, R0, !PT ;  /* 0x000000001d097209 */ /* 0x000fe40007800000 */
[----:B------:R-:W-:Y:S02]  /*2860*/  FMNMX R23, R31, R18, !PT ;  /* 0x000000121f177209 */ /* 0x000fe40007800000 */
        /* <DEDUP_REMOVED lines=24> */
[----:B------:R-:W-:Y:S01]  /*29f0*/  PRMT R66, RZ, 0x654, R66 ;  /* 0x00000654ff427816 */ /* 0x000fe20000000042 */
[----:B------:R-:W1:Y:S03]  /*2a00*/  SHFL.BFLY PT, R9, R18, 0x1, 0x1f ;  /* 0x0c201f0012097f89 */ /* 0x000e6600000e0000 */
[----:B------:R2:W-:Y:S01]  /*2a10*/  SYNCS.ARRIVE.TRANS64.RED.A1T0 RZ, [R66+URZ], RZ ;  /* 0x000000ff42ff79a7 */ /* 0x0005e2000810043f */
[----:B------:R-:W3:Y:S01]  /*2a20*/  SHFL.BFLY PT, R23, R22, 0x1, 0x1f ;  /* 0x0c201f0016177f89 */ /* 0x000ee200000e0000 */
[----:B-1----:R-:W-:-:S02]  /*2a30*/  FMNMX R64, R18, R9, !PT ;  /* 0x0000000912407209 */ /* 0x002fc40007800000 */
[----:B---3--:R-:W-:-:S03]  /*2a40*/  FMNMX R65, R22, R23, !PT ;  /* 0x0000001716417209 */ /* 0x008fc60007800000 */
[----:B------:R-:W1:Y:S01]  /*2a50*/  SHFL.BFLY PT, R9, R64, 0x2, 0x1f ;  /* 0x0c401f0040097f89 */ /* 0x000e6200000e0000 */
[----:B------:R-:W-:-:S03]  /*2a60*/  LEA R23, R11, R2, 0x3 ;  /* 0x000000020b177211 */ /* 0x000fc600078e18ff */
[----:B------:R-:W3:Y:S01]  /*2a70*/  SHFL.BFLY PT, R20, R65, 0x2, 0x1f ;  /* 0x0c401f0041147f89 */ /* 0x000ee200000e0000 */
[----:B-1----:R-:W-:Y:S02]  /*2a80*/  FMNMX R0, R64, R9, !PT ;  /* 0x0000000940007209 */ /* 0x002fe40007800000 */
[----:B------:R-:W-:Y:S02]  /*2a90*/  SHF.L.U32 R64, R3, 0x1f, RZ ;  /* 0x0000001f03407819 */ /* 0x000fe400000006ff */
[C---:B------:R-:W-:Y:S02]  /*2aa0*/  FSETP.NEU.AND P2, PT, R0.reuse, -INF , PT ;  /* 0xff8000000000780b */ /* 0x040fe40003f4d000 */
[----:B---3--:R-:W-:Y:S02]  /*2ab0*/  FMNMX R9, R65, R20, !PT ;  /* 0x0000001441097209 */ /* 0x008fe40007800000 */
[----:B------:R-:W-:Y:S02]  /*2ac0*/  FSEL R20, R0, RZ, P2 ;  /* 0x000000ff00147208 */ /* 0x000fe40001000000 */
[----:B------:R-:W-:-:S03]  /*2ad0*/  FSETP.NEU.AND P3, PT, R9, -INF , PT ;  /* 0xff8000000900780b */ /* 0x000fc60003f6d000 */
[----:B------:R-:W-:Y:S01]  /*2ae0*/  FADD R18, -R20, R21 ;  /* 0x0000001514127221 */ /* 0x000fe20000000100 */
[----:B------:R-:W-:Y:S02]  /*2af0*/  FSEL R22, R9, RZ, P3 ;  /* 0x000000ff09167208 */ /* 0x000fe40001800000 */
[----:B------:R-:W1:Y:S03]  /*2b00*/  SYNCS.PHASECHK.TRANS64.TRYWAIT P2, [R23+URZ+0x2800], R64 ;  /* 0x00280040170075a7 */ /* 0x000e66000804017f */
[----:B------:R-:W-:Y:S01]  /*2b10*/  FADD R21, -R22, R19 ;  /* 0x0000001316157221 */ /* 0x000fe20000000100 */
[----:B------:R-:W-:Y:S01]  /*2b20*/  FMUL R19, R18, UR15 ;  /* 0x0000000f12137c20 */ /* 0x000fe20008400000 */
[----:B------:R-:W-:Y:S02]  /*2b30*/  FMUL R22, R22, UR15 ;  /* 0x0000000f16167c20 */ /* 0x000fe40008400000 */
[----:B------:R-:W-:-:S02]  /*2b40*/  FMUL R18, R21, UR15 ;  /* 0x0000000f15127c20 */ /* 0x000fc40008400000 */
[----:B------:R-:W-:Y:S01]  /*2b50*/  FSETP.GEU.AND P3, PT, R19, -126, PT ;  /* 0xc2fc00001300780b */ /* 0x000fe20003f6e000 */
[--C-:B------:R-:W-:Y:S01]  /*2b60*/  FFMA R21, R26, UR15, -R22.reuse ;  /* 0x0000000f1a157c23 */ /* 0x100fe20008000816 */
[--C-:B------:R-:W-:Y:S01]  /*2b70*/  FFMA R27, R27, UR15, -R22.reuse ;  /* 0x0000000f1b1b7c23 */ /* 0x100fe20008000816 */
[----:B------:R-:W-:Y:S01]  /*2b80*/  FSETP.GEU.AND P4, PT, R18, -126, PT ;  /* 0xc2fc00001200780b */ /* 0x000fe20003f8e000 */
[----:B------:R-:W-:Y:S02]  /*2b90*/  FFMA R65, R30, UR15, -R22 ;  /* 0x0000000f1e417c23 */ /* 0x000fe40008000816 */
[----:B------:R-:W-:Y:S02]  /*2ba0*/  FSETP.GEU.AND P5, PT, R21, -126, PT ;  /* 0xc2fc00001500780b */ /* 0x000fe40003fae000 */
[----:B------:R-:W-:-:S05]  /*2bb0*/  FSETP.GEU.AND P6, PT, R27, -126, PT ;  /* 0xc2fc00001b00780b */ /* 0x000fca0003fce000 */
[----:B------:R-:W-:-:S03]  /*2bc0*/  @!P3 FMUL R19, R19, 0.5 ;  /* 0x3f0000001313b820 */ /* 0x000fc60000400000 */
[----:B------:R-:W-:-:S03]  /*2bd0*/  @!P4 FMUL R18, R18, 0.5 ;  /* 0x3f0000001212c820 */ /* 0x000fc60000400000 */
[----:B------:R-:W3:Y:S01]  /*2be0*/  MUFU.EX2 R19, R19 ;  /* 0x0000001300137308 */ /* 0x000ee20000000800 */
[----:B------:R-:W-:-:S07]  /*2bf0*/  @!P5 FMUL R21, R21, 0.5 ;  /* 0x3f0000001515d820 */ /* 0x000fce0000400000 */
[----:B------:R-:W4:Y:S01]  /*2c00*/  MUFU.EX2 R18, R18 ;  /* 0x0000001200127308 */ /* 0x000f220000000800 */
[----:B-12---:R-:W-:Y:S05]  /*2c10*/  @!P2 BRA `(.L_x_31) ;  /* 0x0000002000c8a947 */ /* 0x006fea0003800000 */
.L_x_67:
[----:B------:R-:W-:Y:S05]  /*2c20*/  BSYNC B0 ;  /* 0x0000000000007941 */ /* 0x000fea0003800000 */
.L_x_30:
[--C-:B------:R-:W-:Y:S01]  /*2c30*/  FFMA R30, R31, UR15, -R22.reuse ;  /* 0x0000000f1f1e7c23 */ /* 0x100fe20008000816 */
[----:B---3--:R-:W-:Y:S01]  /*2c40*/  @!P3 FMUL R19, R19, R19 ;  /* 0x000000131313b220 */ /* 0x008fe20000400000 */
[----:B------:R-:W-:Y:S01]  /*2c50*/  FSETP.GEU.AND P2, PT, R65, -126, PT ;  /* 0xc2fc00004100780b */ /* 0x000fe20003f4e000 */
[----:B------:R-:W-:Y:S01]  /*2c60*/  @!P6 FMUL R27, R27, 0.5 ;  /* 0x3f0000001b1be820 */ /* 0x000fe20000400000 */
[----:B------:R-:W2:Y:S01]  /*2c70*/  MUFU.EX2 R21, R21 ;  /* 0x0000001500157308 */ /* 0x000ea20000000800 */
[----:B------:R-:W-:Y:S01]  /*2c80*/  FSETP.GEU.AND P3, PT, R30, -126, PT ;  /* 0xc2fc00001e00780b */ /* 0x000fe20003f6e000 */
[----:B------:R-:W-:Y:S01]  /*2c90*/  FMUL R31, R20, UR15 ;  /* 0x0000000f141f7c20 */ /* 0x000fe20008400000 */
[----:B----4-:R-:W-:Y:S01]  /*2ca0*/  @!P4 FMUL R18, R18, R18 ;  /* 0x000000121212c220 */ /* 0x010fe20000400000 */
[--C-:B------:R-:W-:Y:S01]  /*2cb0*/  FFMA R38, R38, UR15, -R22.reuse ;  /* 0x0000000f26267c23 */ /* 0x100fe20008000816 */
[----:B------:R-:W-:Y:S02]  /*2cc0*/  IMAD.MOV.U32 R69, RZ, RZ, -0x3ffffff0 ;  /* 0xc0000010ff457424 */ /* 0x000fe400078e00ff */
[--C-:B------:R-:W-:Y:S01]  /*2cd0*/  FFMA R24, R24, UR15, -R31.reuse ;  /* 0x0000000f18187c23 */ /* 0x100fe2000800081f */
[--C-:B------:R-:W-:Y:S01]  /*2ce0*/  FFMA R25, R25, UR15, -R31.reuse ;  /* 0x0000000f19197c23 */ /* 0x100fe2000800081f */
[----:B------:R3:W4:Y:S01]  /*2cf0*/  MUFU.EX2 R20, R27 ;  /* 0x0000001b00147308 */ /* 0x0007220000000800 */
[--C-:B------:R-:W-:Y:S01]  /*2d00*/  FFMA R26, R28, UR15, -R31.reuse ;  /* 0x0000000f1c1a7c23 */ /* 0x100fe2000800081f */
[--C-:B-1----:R-:W-:Y:S01]  /*2d10*/  FFMA R64, R33, UR15, -R31.reuse ;  /* 0x0000000f21407c23 */ /* 0x102fe2000800081f */
[----:B------:R-:W-:Y:S01]  /*2d20*/  @!P2 FMUL R65, R65, 0.5 ;  /* 0x3f0000004141a820 */ /* 0x000fe20000400000 */
[----:B------:R-:W-:Y:S01]  /*2d30*/  FSETP.GEU.AND P4, PT, R24, -126, PT ;  /* 0xc2fc00001800780b */ /* 0x000fe20003f8e000 */
[--C-:B------:R-:W-:Y:S01]  /*2d40*/  FFMA R67, R36, UR15, -R31.reuse ;  /* 0x0000000f24437c23 */ /* 0x100fe2000800081f */
[----:B------:R-:W-:Y:S01]  /*2d50*/  @!P3 FMUL R30, R30, 0.5 ;  /* 0x3f0000001e1eb820 */ /* 0x000fe20000400000 */
[--C-:B------:R-:W-:Y:S01]  /*2d60*/  FFMA R40, R40, UR15, -R31.reuse ;  /* 0x0000000f28287c23 */ /* 0x100fe2000800081f */
[----:B------:R1:W5:Y:S01]  /*2d70*/  MUFU.EX2 R23, R65 ;  /* 0x0000004100177308 */ /* 0x0003620000000800 */
[----:B--2---:R-:W-:Y:S01]  /*2d80*/  @!P5 FMUL R21, R21, R21 ;  /* 0x000000151515d220 */ /* 0x004fe20000400000 */
[----:B------:R-:W-:Y:S01]  /*2d90*/  FSETP.GEU.AND P5, PT, R25, -126, PT ;  /* 0xc2fc00001900780b */ /* 0x000fe20003fae000 */
[--C-:B---3--:R-:W-:Y:S01]  /*2da0*/  FFMA R27, R29, UR15, -R31.reuse ;  /* 0x0000000f1d1b7c23 */ /* 0x108fe2000800081f */
[----:B------:R-:W-:Y:S01]  /*2db0*/  LEA R68, R11, UR14, 0x7 ;  /* 0x0000000e0b447c11 */ /* 0x000fe2000f8e38ff */
[----:B------:R-:W-:Y:S05]  /*2dc0*/  WARPSYNC.ALL ;  /* 0x0000000000007948 */ /* 0x000fea0003800000 */
[----:B------:R-:W2:Y:S01]  /*2dd0*/  MUFU.EX2 R30, R30 ;  /* 0x0000001e001e7308 */ /* 0x000ea20000000800 */
[--C-:B-1----:R-:W-:Y:S01]  /*2de0*/  FFMA R65, R32, UR15, -R31.reuse ;  /* 0x0000000f20417c23 */ /* 0x102fe2000800081f */
[----:B----4-:R-:W-:Y:S01]  /*2df0*/  @!P6 FMUL R20, R20, R20 ;  /* 0x000000141414e220 */ /* 0x010fe20000400000 */
[----:B------:R-:W-:Y:S01]  /*2e00*/  FSETP.GEU.AND P6, PT, R26, -126, PT ;  /* 0xc2fc00001a00780b */ /* 0x000fe20003fce000 */
[----:B------:R-:W-:Y:S01]  /*2e10*/  @!P4 FMUL R24, R24, 0.5 ;  /* 0x3f0000001818c820 */ /* 0x000fe20000400000 */
[----:B------:R-:W-:Y:S01]  /*2e20*/  @!P5 FMUL R25, R25, 0.5 ;  /* 0x3f0000001919d820 */ /* 0x000fe20000400000 */
[----:B------:R-:W-:Y:S01]  /*2e30*/  R2UR UR6, R68 ;  /* 0x00000000440672ca */ /* 0x000fe200000e0000 */
[----:B-----5:R-:W-:Y:S01]  /*2e40*/  @!P2 FMUL R23, R23, R23 ;  /* 0x000000171717a220 */ /* 0x020fe20000400000 */
[----:B------:R1:W3:Y:S01]  /*2e50*/  MUFU.EX2 R28, R24 ;  /* 0x00000018001c7308 */ /* 0x0002e20000000800 */
[----:B------:R-:W-:Y:S01]  /*2e60*/  FSETP.GEU.AND P2, PT, R27, -126, PT ;  /* 0xc2fc00001b00780b */ /* 0x000fe20003f4e000 */
[-C--:B------:R-:W-:Y:S01]  /*2e70*/  FMUL R56, R56, R19.reuse ;  /* 0x0000001338387220 */ /* 0x080fe20000400000 */
[----:B------:R-:W-:Y:S01]  /*2e80*/  R2UR UR7, R69 ;  /* 0x00000000450772ca */ /* 0x000fe200000e0000 */
[-C--:B------:R-:W-:Y:S01]  /*2e90*/  FMUL R57, R57, R19.reuse ;  /* 0x0000001339397220 */ /* 0x080fe20000400000 */
[-C--:B------:R-:W-:Y:S01]  /*2ea0*/  FMUL R60, R60, R19.reuse ;  /* 0x000000133c3c7220 */ /* 0x080fe20000400000 */
[----:B------:R-:W-:Y:S01]  /*2eb0*/  FMUL R61, R61, R19 ;  /* 0x000000133d3d7220 */ /* 0x000fe20000400000 */
[----:B------:R-:W-:Y:S01]  /*2ec0*/  FMUL R58, R58, R18 ;  /* 0x000000123a3a7220 */ /* 0x000fe20000400000 */
[----:B------:R-:W-:Y:S01]  /*2ed0*/  @!P6 FMUL R26, R26, 0.5 ;  /* 0x3f0000001a1ae820 */ /* 0x000fe20000400000 */
[----:B--2---:R-:W-:Y:S01]  /*2ee0*/  @!P3 FMUL R30, R30, R30 ;  /* 0x0000001e1e1eb220 */ /* 0x004fe20000400000 */
[----:B------:R-:W-:Y:S01]  /*2ef0*/  FSETP.GEU.AND P3, PT, R65, -126, PT ;  /* 0xc2fc00004100780b */ /* 0x000fe20003f6e000 */
[----:B------:R2:W4:Y:S01]  /*2f00*/  MUFU.EX2 R29, R25 ;  /* 0x00000019001d7308 */ /* 0x0005220000000800 */
[--C-:B-1----:R-:W-:Y:S01]  /*2f10*/  FFMA R24, R34, UR15, -R22.reuse ;  /* 0x0000000f22187c23 */ /* 0x102fe20008000816 */
[--C-:B------:R-:W-:Y:S01]  /*2f20*/  FFMA R34, R37, UR15, -R31.reuse ;  /* 0x0000000f25227c23 */ /* 0x100fe2000800081f */
[----:B------:R-:W-:Y:S01]  /*2f30*/  @!P2 FMUL R27, R27, 0.5 ;  /* 0x3f0000001b1ba820 */ /* 0x000fe20000400000 */
[-C--:B------:R-:W-:Y:S01]  /*2f40*/  FMUL R59, R59, R18.reuse ;  /* 0x000000123b3b7220 */ /* 0x080fe20000400000 */
[----:B------:R-:W-:Y:S01]  /*2f50*/  FMUL R62, R62, R18 ;  /* 0x000000123e3e7220 */ /* 0x000fe20000400000 */
[----:B---3--:R-:W-:Y:S01]  /*2f60*/  @!P4 FMUL R28, R28, R28 ;  /* 0x0000001c1c1cc220 */ /* 0x008fe20000400000 */
[----:B------:R-:W-:Y:S01]  /*2f70*/  FSETP.GEU.AND P4, PT, R64, -126, PT ;  /* 0xc2fc00004000780b */ /* 0x000fe20003f8e000 */
[----:B------:R-:W1:Y:S01]  /*2f80*/  MUFU.EX2 R32, R26 ;  /* 0x0000001a00207308 */ /* 0x000e620000000800 */
[--C-:B--2---:R-:W-:Y:S01]  /*2f90*/  FFMA R25, R35, UR15, -R22.reuse ;  /* 0x0000000f23197c23 */ /* 0x104fe20008000816 */
[----:B------:R-:W-:Y:S01]  /*2fa0*/  FMUL R63, R63, R18 ;  /* 0x000000123f3f7220 */ /* 0x000fe20000400000 */
[--C-:B------:R-:W-:Y:S01]  /*2fb0*/  FFMA R37, R39, UR15, -R22.reuse ;  /* 0x0000000f27257c23 */ /* 0x100fe20008000816 */
[----:B------:R-:W-:Y:S01]  /*2fc0*/  @!P3 FMUL R65, R65, 0.5 ;  /* 0x3f0000004141b820 */ /* 0x000fe20000400000 */
[--C-:B------:R-:W-:Y:S01]  /*2fd0*/  FFMA R39, R41, UR15, -R31.reuse ;  /* 0x0000000f29277c23 */ /* 0x100fe2000800081f */
[--C-:B------:R-:W-:Y:S01]  /*2fe0*/  FFMA R41, R43, UR15, -R22.reuse ;  /* 0x0000000f2b297c23 */ /* 0x100fe20008000816 */
[--C-:B------:R-:W-:Y:S01]  /*2ff0*/  FFMA R43, R45, UR15, -R31.reuse ;  /* 0x0000000f2d2b7c23 */ /* 0x100fe2000800081f */
[----:B------:R-:W2:Y:S01]  /*3000*/  MUFU.EX2 R35, R65 ;  /* 0x0000004100237308 */ /* 0x000ea20000000800 */
[----:B----4-:R-:W-:Y:S01]  /*3010*/  @!P5 FMUL R29, R29, R29 ;  /* 0x0000001d1d1dd220 */ /* 0x010fe20000400000 */
[----:B------:R-:W-:Y:S01]  /*3020*/  FSETP.GEU.AND P5, PT, R24, -126, PT ;  /* 0xc2fc00001800780b */ /* 0x000fe20003fae000 */
[--C-:B------:R-:W-:Y:S01]  /*3030*/  FFMA R45, R47, UR15, -R22.reuse ;  /* 0x0000000f2f2d7c23 */ /* 0x100fe20008000816 */
[----:B------:R-:W-:Y:S01]  /*3040*/  @!P4 FMUL R64, R64, 0.5 ;  /* 0x3f0000004040c820 */ /* 0x000fe20000400000 */
[--C-:B------:R-:W-:Y:S01]  /*3050*/  FFMA R47, R49, UR15, -R31.reuse ;  /* 0x0000000f312f7c23 */ /* 0x100fe2000800081f */
[--C-:B------:R-:W-:Y:S01]  /*3060*/  FFMA R53, R53, UR15, -R31.reuse ;  /* 0x0000000f35357c23 */ /* 0x100fe2000800081f */
[--C-:B------:R-:W-:Y:S01]  /*3070*/  FFMA R54, R54, UR15, -R22.reuse ;  /* 0x0000000f36367c23 */ /* 0x100fe20008000816 */
[----:B------:R3:W4:Y:S01]  /*3080*/  MUFU.EX2 R33, R27 ;  /* 0x0000001b00217308 */ /* 0x0007220000000800 */
[----:B-1----:R-:W-:Y:S01]  /*3090*/  @!P6 FMUL R32, R32, R32 ;  /* 0x000000202020e220 */ /* 0x002fe20000400000 */
[----:B------:R-:W-:Y:S01]  /*30a0*/  FSETP.GEU.AND P6, PT, R25, -126, PT ;  /* 0xc2fc00001900780b */ /* 0x000fe20003fce000 */
[--C-:B------:R-:W-:Y:S01]  /*30b0*/  FFMA R51, R51, UR15, -R22.reuse ;  /* 0x0000000f33337c23 */ /* 0x100fe20008000816 */
[----:B------:R-:W-:Y:S01]  /*30c0*/  FFMA R52, R52, UR15, -R31 ;  /* 0x0000000f34347c23 */ /* 0x000fe2000800081f */
[----:B------:R-:W-:Y:S01]  /*30d0*/  FFMA R55, R55, UR15, -R22 ;  /* 0x0000000f37377c23 */ /* 0x000fe20008000816 */
[----:B------:R-:W-:Y:S01]  /*30e0*/  FFMA R13, R18, R13, R21 ;  /* 0x0000000d120d7223 */ /* 0x000fe20000000015 */
[----:B------:R-:W-:Y:S01]  /*30f0*/  @!P5 FMUL R24, R24, 0.5 ;  /* 0x3f0000001818d820 */ /* 0x000fe20000400000 */
[----:B------:R-:W1:Y:S01]  /*3100*/  MUFU.EX2 R64, R64 ;  /* 0x0000004000407308 */ /* 0x000e620000000800 */
[----:B--2---:R-:W-:Y:S01]  /*3110*/  @!P3 FMUL R35, R35, R35 ;  /* 0x000000232323b220 */ /* 0x004fe20000400000 */
[----:B------:R-:W-:Y:S01]  /*3120*/  FSETP.GEU.AND P3, PT, R34, -126, PT ;  /* 0xc2fc00002200780b */ /* 0x000fe20003f6e000 */
[----:B------:R-:W-:Y:S01]  /*3130*/  IMAD.MOV.U32 R69, RZ, RZ, -0x3ffffff0 ;  /* 0xc0000010ff457424 */ /* 0x000fe200078e00ff */
[----:B---3--:R-:W-:Y:S01]  /*3140*/  F2FP.F16.F32.PACK_AB R27, R30, R23 ;  /* 0x000000171e1b723e */ /* 0x008fe200000000ff */
[----:B------:R-:W-:Y:S01]  /*3150*/  FFMA R14, R19, R14, R28 ;  /* 0x0000000e130e7223 */ /* 0x000fe2000000001c */
[----:B------:R-:W-:-:S02]  /*3160*/  VIADD R15, R15, 0x1 ;  /* 0x000000010f0f7836 */ /* 0x000fc40000000000 */
[----:B------:R-:W-:Y:S01]  /*3170*/  @!P6 FMUL R25, R25, 0.5 ;  /* 0x3f0000001919e820 */ /* 0x000fe20000400000 */
[----:B------:R2:W3:Y:S01]  /*3180*/  MUFU.EX2 R36, R24 ;  /* 0x0000001800247308 */ /* 0x0004e20000000800 */
[----:B----4-:R-:W-:Y:S01]  /*3190*/  @!P2 FMUL R33, R33, R33 ;  /* 0x000000212121a220 */ /* 0x010fe20000400000 */
[----:B------:R-:W-:-:S04]  /*31a0*/  FSETP.GEU.AND P2, PT, R67, -126, PT ;  /* 0xc2fc00004300780b */ /* 0x000fc80003f4e000 */
[----:B------:R-:W-:Y:S01]  /*31b0*/  F2FP.F16.F32.PACK_AB R26, R33, R32 ;  /* 0x00000020211a723e */ /* 0x000fe200000000ff */
[----:B------:R-:W-:Y:S01]  /*31c0*/  @!P3 FMUL R34, R34, 0.5 ;  /* 0x3f0000002222b820 */ /* 0x000fe20000400000 */
[----:B------:R4:W5:Y:S01]  /*31d0*/  MUFU.EX2 R65, R25 ;  /* 0x0000001900417308 */ /* 0x0009620000000800 */
[--C-:B--2---:R-:W-:Y:S01]  /*31e0*/  FFMA R24, R42, UR15, -R22.reuse ;  /* 0x0000000f2a187c23 */ /* 0x104fe20008000816 */
[----:B-1----:R-:W-:Y:S01]  /*31f0*/  @!P4 FMUL R64, R64, R64 ;  /* 0x000000404040c220 */ /* 0x002fe20000400000 */
[----:B------:R-:W-:Y:S01]  /*3200*/  FSETP.GEU.AND P4, PT, R38, -126, PT ;  /* 0xc2fc00002600780b */ /* 0x000fe20003f8e000 */
[--C-:B------:R-:W-:Y:S01]  /*3210*/  FFMA R42, R44, UR15, -R31.reuse ;  /* 0x0000000f2c2a7c23 */ /* 0x100fe2000800081f */
[--C-:B------:R-:W-:Y:S01]  /*3220*/  FFMA R44, R46, UR15, -R22.reuse ;  /* 0x0000000f2e2c7c23 */ /* 0x100fe20008000816 */
[----:B------:R-:W-:Y:S01]  /*3230*/  FFMA R46, R48, UR15, -R31 ;  /* 0x0000000f302e7c23 */ /* 0x000fe2000800081f */
[----:B------:R-:W-:Y:S01]  /*3240*/  @!P2 FMUL R67, R67, 0.5 ;  /* 0x3f0000004343a820 */ /* 0x000fe20000400000 */
[----:B------:R-:W1:Y:S01]  /*3250*/  MUFU.EX2 R34, R34 ;  /* 0x0000002200227308 */ /* 0x000e620000000800 */
[----:B----4-:R-:W-:Y:S01]  /*3260*/  F2FP.F16.F32.PACK_AB R25, R20, R21 ;  /* 0x000000151419723e */ /* 0x010fe200000000ff */
[----:B---3--:R-:W-:Y:S01]  /*3270*/  @!P5 FMUL R36, R36, R36 ;  /* 0x000000242424d220 */ /* 0x008fe20000400000 */
[----:B------:R-:W-:Y:S01]  /*3280*/  FSETP.GEU.AND P5, PT, R37, -126, PT ;  /* 0xc2fc00002500780b */ /* 0x000fe20003fae000 */
[----:B------:R-:W-:Y:S01]  /*3290*/  FFMA R48, R50, UR15, -R22 ;  /* 0x0000000f32307c23 */ /* 0x000fe20008000816 */
[----:B------:R-:W-:-:S03]  /*32a0*/  FADD R20, R13, R20 ;  /* 0x000000140d147221 */ /* 0x000fc60000000000 */
[----:B------:R-:W-:Y:S01]  /*32b0*/  @!P4 FMUL R38, R38, 0.5 ;  /* 0x3f0000002626c820 */ /* 0x000fe20000400000 */
[----:B-----5:R-:W-:Y:S01]  /*32c0*/  @!P6 FMUL R65, R65, R65 ;  /* 0x000000414141e220 */ /* 0x020fe20000400000 */
[----:B------:R-:W-:Y:S01]  /*32d0*/  FSETP.GEU.AND P6, PT, R40, -126, PT ;  /* 0xc2fc00002800780b */ /* 0x000fe20003fce000 */
[----:B------:R-:W2:Y:S01]  /*32e0*/  MUFU.EX2 R67, R67 ;  /* 0x0000004300437308 */ /* 0x000ea20000000800 */
[----:B------:R-:W-:-:S04]  /*32f0*/  FADD R23, R20, R23 ;  /* 0x0000001714177221 */ /* 0x000fc80000000000 */
[----:B------:R-:W-:Y:S01]  /*3300*/  @!P5 FMUL R37, R37, 0.5 ;  /* 0x3f0000002525d820 */ /* 0x000fe20000400000 */
[----:B-1----:R-:W-:Y:S01]  /*3310*/  @!P3 FMUL R34, R34, R34 ;  /* 0x000000222222b220 */ /* 0x002fe20000400000 */
[----:B------:R-:W-:Y:S01]  /*3320*/  FSETP.GEU.AND P3, PT, R24, -126, PT ;  /* 0xc2fc00001800780b */ /* 0x000fe20003f6e000 */
[----:B------:R-:W1:Y:S01]  /*3330*/  MUFU.EX2 R66, R38 ;  /* 0x0000002600427308 */ /* 0x000e620000000800 */
[----:B------:R-:W-:-:S03]  /*3340*/  FADD R23, R23, R30 ;  /* 0x0000001e17177221 */ /* 0x000fc60000000000 */
[----:B------:R-:W-:-:S04]  /*3350*/  @!P6 FMUL R40, R40, 0.5 ;  /* 0x3f0000002828e820 */ /* 0x000fc80000400000 */
[----:B------:R-:W3:Y:S01]  /*3360*/  MUFU.EX2 R38, R40 ;  /* 0x0000002800267308 */ /* 0x000ee20000000800 */
[----:B--2---:R-:W-:Y:S01]  /*3370*/  @!P2 FMUL R67, R67, R67 ;  /* 0x000000434343a220 */ /* 0x004fe20000400000 */
[----:B------:R-:W-:Y:S02]  /*3380*/  FSETP.GEU.AND P2, PT, R39, -126, PT ;  /* 0xc2fc00002700780b */ /* 0x000fe40003f4e000 */
[----:B------:R-:W-:-:S04]  /*3390*/  @!P3 FMUL R24, R24, 0.5 ;  /* 0x3f0000001818b820 */ /* 0x000fc80000400000 */
[----:B------:R2:W4:Y:S01]  /*33a0*/  MUFU.EX2 R40, R24 ;  /* 0x0000001800287308 */ /* 0x0005220000000800 */
[----:B-1----:R-:W-:Y:S01]  /*33b0*/  @!P4 FMUL R66, R66, R66 ;  /* 0x000000424242c220 */ /* 0x002fe20000400000 */
[----:B------:R-:W-:-:S05]  /*33c0*/  FSETP.GEU.AND P4, PT, R41, -126, PT ;  /* 0xc2fc00002900780b */ /* 0x000fca0003f8e000 */
[----:B------:R-:W-:Y:S01]  /*33d0*/  @!P2 FMUL R39, R39, 0.5 ;  /* 0x3f0000002727a820 */ /* 0x000fe20000400000 */
[----:B------:R-:W1:Y:S01]  /*33e0*/  MUFU.EX2 R37, R37 ;  /* 0x0000002500257308 */ /* 0x000e620000000800 */
[----:B--2---:R-:W-:Y:S01]  /*33f0*/  F2FP.F16.F32.PACK_AB R24, R29, R28 ;  /* 0x0000001c1d18723e */ /* 0x004fe200000000ff */
[----:B---3--:R-:W-:Y:S01]  /*3400*/  @!P6 FMUL R38, R38, R38 ;  /* 0x000000262626e220 */ /* 0x008fe20000400000 */
[----:B------:R-:W-:Y:S01]  /*3410*/  FSETP.GEU.AND P6, PT, R43, -126, PT ;  /* 0xc2fc00002b00780b */ /* 0x000fe20003fce000 */
[----:B------:R-:W-:Y:S01]  /*3420*/  FADD R29, R14, R29 ;  /* 0x0000001d0e1d7221 */ /* 0x000fe20000000000 */
[----:B------:R-:W-:Y:S02]  /*3430*/  WARPGROUP.ARRIVE ;  /* 0x00000000000079c5 */ /* 0x000fe40000000000 */
[----:B------:R-:W-:Y:S01]  /*3440*/  @!P4 FMUL R41, R41, 0.5 ;  /* 0x3f0000002929c820 */ /* 0x000fe20000400000 */
[----:B------:R-:W2:Y:S01]  /*3450*/  MUFU.EX2 R39, R39 ;  /* 0x0000002700277308 */ /* 0x000ea20000000800 */
[----:B----4-:R-:W-:Y:S01]  /*3460*/  @!P3 FMUL R40, R40, R40 ;  /* 0x000000282828b220 */ /* 0x010fe20000400000 */
[----:B------:R-:W-:Y:S01]  /*3470*/  FSETP.GEU.AND P3, PT, R45, -126, PT ;  /* 0xc2fc00002d00780b */ /* 0x000fe20003f6e000 */
[----:B------:R-:W-:Y:S01]  /*3480*/  HGMMA.64x16x16.F32 R56, R24, gdesc[UR4].tnspB, R56, gsb0 ;  /* 0x4020000418387df0 */ /* 0x000fe20008000838 */
[----:B------:R-:W-:-:S04]  /*3490*/  FADD R32, R29, R32 ;  /* 0x000000201d207221 */ /* 0x000fc80000000000 */
[----:B------:R-:W-:Y:S01]  /*34a0*/  @!P6 FMUL R43, R43, 0.5 ;  /* 0x3f0000002b2be820 */ /* 0x000fe20000400000 */
[----:B-1----:R-:W-:Y:S01]  /*34b0*/  @!P5 FMUL R37, R37, R37 ;  /* 0x000000252525d220 */ /* 0x002fe20000400000 */
[----:B------:R-:W-:Y:S01]  /*34c0*/  FSETP.GEU.AND P5, PT, R42, -126, PT ;  /* 0xc2fc00002a00780b */ /* 0x000fe20003fae000 */
[----:B------:R-:W1:Y:S01]  /*34d0*/  MUFU.EX2 R41, R41 ;  /* 0x0000002900297308 */ /* 0x000e620000000800 */
[----:B------:R-:W-:-:S03]  /*34e0*/  FADD R32, R32, R33 ;  /* 0x0000002120207221 */ /* 0x000fc60000000000 */
[----:B------:R-:W-:Y:S01]  /*34f0*/  @!P3 FMUL R45, R45, 0.5 ;  /* 0x3f0000002d2db820 */ /* 0x000fe20000400000 */
[----:B--2---:R-:W-:Y:S01]  /*3500*/  @!P2 FMUL R39, R39, R39 ;  /* 0x000000272727a220 */ /* 0x004fe20000400000 */
[----:B------:R-:W-:Y:S02]  /*3510*/  FSETP.GEU.AND P2, PT, R44, -126, PT ;  /* 0xc2fc00002c00780b */ /* 0x000fe40003f4e000 */
[----:B------:R-:W2:Y:S04]  /*3520*/  MUFU.EX2 R43, R43 ;  /* 0x0000002b002b7308 */ /* 0x000ea80000000800 */
[----:B------:R-:W-:-:S04]  /*3530*/  @!P5 FMUL R42, R42, 0.5 ;  /* 0x3f0000002a2ad820 */ /* 0x000fc80000400000 */
[----:B------:R-:W3:Y:S01]  /*3540*/  MUFU.EX2 R45, R45 ;  /* 0x0000002d002d7308 */ /* 0x000ee20000000800 */
[----:B-1----:R-:W-:Y:S01]  /*3550*/  @!P4 FMUL R41, R41, R41 ;  /* 0x000000292929c220 */ /* 0x002fe20000400000 */
[----:B------:R-:W-:Y:S01]  /*3560*/  FSETP.GEU.AND P4, PT, R46, -126, PT ;  /* 0xc2fc00002e00780b */ /* 0x000fe20003f8e000 */
[----:B------:R-:W-:-:S05]  /*3570*/  @!P2 FMUL R44, R44, 0.5 ;  /* 0x3f0000002c2ca820 */ /* 0x000fca0000400000 */
[----:B------:R-:W1:Y:S01]  /*3580*/  MUFU.EX2 R42, R42 ;  /* 0x0000002a002a7308 */ /* 0x000e620000000800 */
[----:B--2---:R-:W-:Y:S01]  /*3590*/  @!P6 FMUL R43, R43, R43 ;  /* 0x0000002b2b2be220 */ /* 0x004fe20000400000 */
[----:B------:R-:W-:-:S05]  /*35a0*/  FSETP.GEU.AND P6, PT, R48, -126, PT ;  /* 0xc2fc00003000780b */ /* 0x000fca0003fce000 */
[----:B------:R-:W-:Y:S01]  /*35b0*/  @!P4 FMUL R46, R46, 0.5 ;  /* 0x3f0000002e2ec820 */ /* 0x000fe20000400000 */
[----:B------:R-:W2:Y:S01]  /*35c0*/  MUFU.EX2 R44, R44 ;  /* 0x0000002c002c7308 */ /* 0x000ea20000000800 */
[----:B---3--:R-:W-:Y:S01]  /*35d0*/  @!P3 FMUL R45, R45, R45 ;  /* 0x0000002d2d2db220 */ /* 0x008fe20000400000 */
[----:B------:R-:W-:Y:S02]  /*35e0*/  WARPGROUP.DEPBAR.LE gsb0, 0x0 ;  /* 0x00008000000079c5 */ /* 0x000fe40000010000 */
[----:B------:R-:W-:Y:S01]  /*35f0*/  VIADD R24, R68, 0x20 ;  /* 0x0000002044187836 */ /* 0x000fe20000000000 */
[----:B------:R-:W-:Y:S02]  /*3600*/  MOV R25, 0xc0000010 ;  /* 0xc000001000197802 */ /* 0x000fe40000000f00 */
[----:B------:R-:W-:Y:S01]  /*3610*/  F2FP.F16.F32.PACK_AB R26, R34, R67 ;  /* 0x00000043221a723e */ /* 0x000fe200000000ff */
[----:B------:R-:W-:Y:S01]  /*3620*/  @!P6 FMUL R48, R48, 0.5 ;  /* 0x3f0000003030e820 */ /* 0x000fe20000400000 */
[----:B------:R-:W-:Y:S01]  /*3630*/  R2UR UR6, R24 ;  /* 0x00000000180672ca */ /* 0x000fe200000e0000 */
[----:B-1----:R-:W-:Y:S01]  /*3640*/  @!P5 FMUL R42, R42, R42 ;  /* 0x0000002a2a2ad220 */ /* 0x002fe20000400000 */
[----:B------:R-:W-:Y:S01]  /*3650*/  R2UR UR7, R25 ;  /* 0x00000000190772ca */ /* 0x000fe200000e0000 */
[----:B------:R-:W1:Y:S01]  /*3660*/  MUFU.EX2 R46, R46 ;  /* 0x0000002e002e7308 */ /* 0x000e620000000800 */
[----:B------:R-:W-:Y:S01]  /*3670*/  F2FP.F16.F32.PACK_AB R24, R64, R35 ;  /* 0x000000234018723e */ /* 0x000fe200000000ff */
[----:B------:R-:W-:Y:S01]  /*3680*/  FADD R35, R32, R35 ;  /* 0x0000002320237221 */ /* 0x000fe20000000000 */
[----:B------:R-:W-:Y:S01]  /*3690*/  F2FP.F16.F32.PACK_AB R25, R65, R36 ;  /* 0x000000244119723e */ /* 0x000fe200000000ff */
[----:B------:R-:W-:Y:S01]  /*36a0*/  FADD R36, R23, R36 ;  /* 0x0000002417247221 */ /* 0x000fe20000000000 */
[----:B------:R-:W-:Y:S01]  /*36b0*/  F2FP.F16.F32.PACK_AB R27, R37, R66 ;  /* 0x00000042251b723e */ /* 0x000fe200000000ff */
[----:B--2---:R-:W-:Y:S01]  /*36c0*/  @!P2 FMUL R44, R44, R44 ;  /* 0x0000002c2c2ca220 */ /* 0x004fe20000400000 */
[----:B------:R-:W-:Y:S01]  /*36d0*/  FSETP.GEU.AND P5, PT, R47, -126, PT ;  /* 0xc2fc00002f00780b */ /* 0x000fe20003fae000 */
[----:B------:R-:W2:Y:S01]  /*36e0*/  MUFU.EX2 R48, R48 ;  /* 0x0000003000307308 */ /* 0x000ea20000000800 */
[----:B------:R-:W-:Y:S01]  /*36f0*/  WARPGROUP.ARRIVE ;  /* 0x00000000000079c5 */ /* 0x000fe20000000000 */
[----:B------:R-:W-:Y:S01]  /*3700*/  FSETP.GEU.AND P2, PT, R51, -126, PT ;  /* 0xc2fc00003300780b */ /* 0x000fe20003f4e000 */
[----:B------:R-:W-:Y:S01]  /*3710*/  FADD R64, R35, R64 ;  /* 0x0000004023407221 */ /* 0x000fe20000000000 */
[----:B------:R-:W-:Y:S01]  /*3720*/  FSETP.GEU.AND P3, PT, R52, -126, PT ;  /* 0xc2fc00003400780b */ /* 0x000fe20003f6e000 */
[----:B------:R-:W-:-:S02]  /*3730*/  FADD R65, R36, R65 ;  /* 0x0000004124417221 */ /* 0x000fc40000000000 */
[----:B------:R-:W-:Y:S01]  /*3740*/  HGMMA.64x16x16.F32 R56, R24, gdesc[UR4].tnspB, R56, gsb0 ;  /* 0x4020000418387df0 */ /* 0x000fe20008000838 */
[----:B------:R-:W-:Y:S01]  /*3750*/  FADD R67, R64, R67 ;  /* 0x0000004340437221 */ /* 0x000fe20000000000 */
[----:B-1----:R-:W-:Y:S01]  /*3760*/  @!P4 FMUL R46, R46, R46 ;  /* 0x0000002e2e2ec220 */ /* 0x002fe20000400000 */
[----:B------:R-:W-:Y:S01]  /*3770*/  FSETP.GEU.AND P4, PT, R53, -126, PT ;  /* 0xc2fc00003500780b */ /* 0x000fe20003f8e000 */
[----:B------:R-:W-:Y:S01]  /*3780*/  FADD R66, R65, R66 ;  /* 0x0000004241427221 */ /* 0x000fe20000000000 */
[----:B------:R-:W-:Y:S01]  /*3790*/  @!P5 FMUL R47, R47, 0.5 ;  /* 0x3f0000002f2fd820 */ /* 0x000fe20000400000 */
[----:B------:R-:W-:Y:S02]  /*37a0*/  FADD R67, R67, R34 ;  /* 0x0000002243437221 */ /* 0x000fe40000000000 */
[----:B------:R-:W-:Y:S01]  /*37b0*/  @!P2 FMUL R51, R51, 0.5 ;  /* 0x3f0000003333a820 */ /* 0x000fe20000400000 */
[----:B------:R-:W-:Y:S01]  /*37c0*/  FADD R37, R66, R37 ;  /* 0x0000002542257221 */ /* 0x000fe20000000000 */
[----:B--2---:R-:W-:Y:S01]  /*37d0*/  @!P6 FMUL R48, R48, R48 ;  /* 0x000000303030e220 */ /* 0x004fe20000400000 */
[----:B------:R-:W1:Y:S01]  /*37e0*/  MUFU.EX2 R47, R47 ;  /* 0x0000002f002f7308 */ /* 0x000e620000000800 */
[----:B------:R-:W-:Y:S01]  /*37f0*/  FSETP.GEU.AND P6, PT, R55, -126, PT ;  /* 0xc2fc00003700780b */ /* 0x000fe20003fce000 */
[----:B------:R-:W-:-:S03]  /*3800*/  @!P3 FMUL R52, R52, 0.5 ;  /* 0x3f0000003434b820 */ /* 0x000fc60000400000 */
[----:B------:R-:W-:-:S03]  /*3810*/  @!P4 FMUL R53, R53, 0.5 ;  /* 0x3f0000003535c820 */ /* 0x000fc60000400000 */
[----:B------:R-:W2:Y:S06]  /*3820*/  MUFU.EX2 R31, R51 ;  /* 0x00000033001f7308 */ /* 0x000eac0000000800 */
[----:B------:R-:W-:Y:S02]  /*3830*/  @!P6 FMUL R55, R55, 0.5 ;  /* 0x3f0000003737e820 */ /* 0x000fe40000400000 */
[----:B------:R-:W3:Y:S01]  /*3840*/  MUFU.EX2 R22, R52 ;  /* 0x0000003400167308 */ /* 0x000ee20000000800 */
[----:B-1----:R-:W-:Y:S01]  /*3850*/  @!P5 FMUL R47, R47, R47 ;  /* 0x0000002f2f2fd220 */ /* 0x002fe20000400000 */
[----:B------:R-:W-:-:S06]  /*3860*/  FSETP.GEU.AND P5, PT, R54, -126, PT ;  /* 0xc2fc00003600780b */ /* 0x000fcc0003fae000 */
[----:B------:R-:W1:Y:S01]  /*3870*/  MUFU.EX2 R53, R53 ;  /* 0x0000003500357308 */ /* 0x000e620000000800 */
[----:B--2---:R-:W-:Y:S01]  /*3880*/  @!P2 FMUL R31, R31, R31 ;  /* 0x0000001f1f1fa220 */ /* 0x004fe20000400000 */
[----:B------:R-:W-:-:S04]  /*3890*/  ISETP.NE.AND P2, PT, R15, 0x4, PT ;  /* 0x000000040f00780c */ /* 0x000fc80003f45270 */
[----:B------:R-:W-:Y:S01]  /*38a0*/  SEL R15, R15, RZ, P2 ;  /* 0x000000ff0f0f7207 */ /* 0x000fe20001000000 */
[----:B------:R-:W-:Y:S02]  /*38b0*/  WARPGROUP.DEPBAR.LE gsb0, 0x0 ;  /* 0x00008000000079c5 */ /* 0x000fe40000010000 */
[----:B------:R-:W-:Y:S01]  /*38c0*/  VIADD R24, R68, 0x40 ;  /* 0x0000004044187836 */ /* 0x000fe20000000000 */
[----:B------:R-:W-:Y:S01]  /*38d0*/  F2FP.F16.F32.PACK_AB R26, R43, R42 ;  /* 0x0000002a2b1a723e */ /* 0x000fe200000000ff */
[----:B------:R-:W-:Y:S01]  /*38e0*/  IMAD.MOV.U32 R25, RZ, RZ, -0x3ffffff0 ;  /* 0xc0000010ff197424 */ /* 0x000fe200078e00ff */
[----:B------:R-:W-:Y:S01]  /*38f0*/  F2FP.F16.F32.PACK_AB R27, R45, R44 ;  /* 0x0000002c2d1b723e */ /* 0x000fe200000000ff */
[----:B------:R-:W-:Y:S01]  /*3900*/  @!P5 FMUL R54, R54, 0.5 ;  /* 0x3f0000003636d820 */ /* 0x000fe20000400000 */
[----:B------:R-:W-:Y:S01]  /*3910*/  R2UR UR6, R24 ;  /* 0x00000000180672ca */ /* 0x000fe200000e0000 */
[----:B------:R-:W2:Y:S01]  /*3920*/  MUFU.EX2 R13, R55 ;  /* 0x00000037000d7308 */ /* 0x000ea20000000800 */
[----:B------:R-:W-:Y:S01]  /*3930*/  R2UR UR7, R25 ;  /* 0x00000000190772ca */ /* 0x000fe200000e0000 */
[----:B---3--:R-:W-:Y:S01]  /*3940*/  @!P3 FMUL R22, R22, R22 ;  /* 0x000000161616b220 */ /* 0x008fe20000400000 */
[----:B------:R-:W-:Y:S01]  /*3950*/  F2FP.F16.F32.PACK_AB R24, R39, R38 ;  /* 0x000000262718723e */ /* 0x000fe200000000ff */
[----:B-1----:R-:W-:Y:S01]  /*3960*/  @!P4 FMUL R53, R53, R53 ;  /* 0x000000353535c220 */ /* 0x002fe20000400000 */
[----:B------:R-:W-:Y:S01]  /*3970*/  F2FP.F16.F32.PACK_AB R25, R41, R40 ;  /* 0x000000282919723e */ /* 0x000fe200000000ff */
[----:B------:R-:W-:Y:S01]  /*3980*/  FADD R38, R67, R38 ;  /* 0x0000002643267221 */ /* 0x000fe20000000000 */
[----:B------:R-:W-:Y:S01]  /*3990*/  IADD3 R68, R68, 0x60, RZ ;  /* 0x0000006044447810 */ /* 0x000fe20007ffe0ff */
[----:B------:R-:W1:Y:S01]  /*39a0*/  MUFU.EX2 R54, R54 ;  /* 0x0000003600367308 */ /* 0x000e620000000800 */
[----:B------:R-:W-:Y:S01]  /*39b0*/  WARPGROUP.ARRIVE ;  /* 0x00000000000079c5 */ /* 0x000fe20000000000 */
[----:B------:R-:W-:Y:S01]  /*39c0*/  FADD R40, R37, R40 ;  /* 0x0000002825287221 */ /* 0x000fe20000000000 */
[----:B------:R-:W-:Y:S01]  /*39d0*/  FADD R39, R38, R39 ;  /* 0x0000002726277221 */ /* 0x000fe20000000000 */
[----:B------:R-:W-:-:S02]  /*39e0*/  LEA R14, R15, R12, 0x3 ;  /* 0x0000000c0f0e7211 */ /* 0x000fc400078e18ff */
[----:B------:R-:W-:Y:S01]  /*39f0*/  FADD R41, R40, R41 ;  /* 0x0000002928297221 */ /* 0x000fe20000000000 */
[----:B------:R-:W-:Y:S01]  /*3a00*/  HGMMA.64x16x16.F32 R56, R24, gdesc[UR4].tnspB, R56, gsb0 ;  /* 0x4020000418387df0 */ /* 0x000fe20008000838 */
[----:B------:R-:W-:Y:S01]  /*3a10*/  R2UR UR6, R68 ;  /* 0x00000000440672ca */ /* 0x000fe200000e0000 */
[----:B--2---:R-:W-:Y:S01]  /*3a20*/  @!P6 FMUL R13, R13, R13 ;  /* 0x0000000d0d0de220 */ /* 0x004fe20000400000 */
[----:B------:R-:W-:Y:S01]  /*3a30*/  R2UR UR7, R69 ;  /* 0x00000000450772ca */ /* 0x000fe200000e0000 */
[----:B------:R-:W-:Y:S01]  /*3a40*/  FADD R42, R39, R42 ;  /* 0x0000002a272a7221 */ /* 0x000fe20000000000 */
[----:B------:R-:W-:Y:S01]  /*3a50*/  FADD R44, R41, R44 ;  /* 0x0000002c292c7221 */ /* 0x000fe20000000000 */
[----:B------:R-:W-:Y:S02]  /*3a60*/  PRMT R14, RZ, 0x654, R14 ;  /* 0x00000654ff0e7816 */ /* 0x000fe4000000000e */
[----:B------:R-:W-:Y:S01]  /*3a70*/  FADD R43, R42, R43 ;  /* 0x0000002b2a2b7221 */ /* 0x000fe20000000000 */
[----:B------:R-:W-:Y:S01]  /*3a80*/  FADD R45, R44, R45 ;  /* 0x0000002d2c2d7221 */ /* 0x000fe20000000000 */
[----:B-1----:R-:W-:Y:S01]  /*3a90*/  @!P5 FMUL R54, R54, R54 ;  /* 0x000000363636d220 */ /* 0x002fe20000400000 */
[----:B------:R-:W-:-:S02]  /*3aa0*/  WARPGROUP.DEPBAR.LE gsb0, 0x0 ;  /* 0x00008000000079c5 */ /* 0x000fc40000010000 */
[----:B------:R-:W-:Y:S01]  /*3ab0*/  F2FP.F16.F32.PACK_AB R24, R47, R46 ;  /* 0x0000002e2f18723e */ /* 0x000fe200000000ff */
[----:B------:R-:W-:Y:S01]  /*3ac0*/  FADD R46, R43, R46 ;  /* 0x0000002e2b2e7221 */ /* 0x000fe20000000000 */
[----:B------:R-:W-:Y:S01]  /*3ad0*/  F2FP.F16.F32.PACK_AB R25, R31, R48 ;  /* 0x000000301f19723e */ /* 0x000fe200000000ff */
[----:B------:R-:W-:Y:S01]  /*3ae0*/  FADD R48, R45, R48 ;  /* 0x000000302d307221 */ /* 0x000fe20000000000 */
[----:B------:R-:W-:Y:S01]  /*3af0*/  F2FP.F16.F32.PACK_AB R26, R53, R22 ;  /* 0x00000016351a723e */ /* 0x000fe200000000ff */
[----:B------:R-:W-:Y:S01]  /*3b00*/  FADD R47, R46, R47 ;  /* 0x0000002f2e2f7221 */ /* 0x000fe20000000000 */
[----:B------:R-:W-:Y:S01]  /*3b10*/  F2FP.F16.F32.PACK_AB R27, R13, R54 ;  /* 0x000000360d1b723e */ /* 0x000fe200000000ff */
[----:B------:R-:W-:-:S03]  /*3b20*/  FADD R31, R48, R31 ;  /* 0x0000001f301f7221 */ /* 0x000fc60000000000 */
[----:B------:R-:W-:Y:S01]  /*3b30*/  WARPGROUP.ARRIVE ;  /* 0x00000000000079c5 */ /* 0x000fe20000000000 */
[----:B------:R-:W-:-:S04]  /*3b40*/  FADD R54, R31, R54 ;  /* 0x000000361f367221 */ /* 0x000fc80000000000 */
[----:B------:R-:W-:Y:S01]  /*3b50*/  FADD R13, R54, R13 ;  /* 0x0000000d360d7221 */ /* 0x000fe20000000000 */
[----:B------:R-:W-:Y:S03]  /*3b60*/  HGMMA.64x16x16.F32 R56, R24, gdesc[UR4].tnspB, R56, gsb0 ;  /* 0x4020000418387df0 */ /* 0x000fe60008000838 */
[----:B------:R-:W-:Y:S02]  /*3b70*/  WARPGROUP.DEPBAR.LE gsb0, 0x0 ;  /* 0x00008000000079c5 */ /* 0x000fe40000010000 */
[----:B------:R1:W-:Y:S02]  /*3b80*/  SYNCS.ARRIVE.TRANS64.RED.A1T0 RZ, [R14+URZ], RZ ;  /* 0x000000ff0eff79a7 */ /* 0x0003e4000810043f */
[----:B-1----:R-:W-:-:S04]  /*3b90*/  FADD R14, R47, R22 ;  /* 0x000000162f0e7221 */ /* 0x002fc80000000000 */
[----:B------:R-:W-:Y:S01]  /*3ba0*/  FADD R14, R14, R53 ;  /* 0x000000350e0e7221 */ /* 0x000fe20000000000 */
[----:B------:R-:W-:Y:S06]  /*3bb0*/  @P1 BRA `(.L_x_32) ;  /* 0x0000000000981947 */ /* 0x000fec0003800000 */
[----:B------:R-:W-:Y:S01]  /*3bc0*/  ISETP.LT.OR P1, PT, R6, 0x1, !P0 ;  /* 0x000000010600780c */ /* 0x000fe20004721670 */
[----:B------:R-:W-:-:S12]  /*3bd0*/  BSSY B0, `(.L_x_33) ;  /* 0x0000023000007945 */ /* 0x000fd80003800000 */
[----:B------:R-:W-:Y:S05]  /*3be0*/  @P1 BRA `(.L_x_34) ;  /* 0x0000000000841947 */ /* 0x000fea0003800000 */
[----:B------:R-:W-:Y:S01]  /*3bf0*/  IMAD R18, R5, 0x8, R2 ;  /* 0x0000000805127824 */ /* 0x000fe200078e0202 */
[----:B------:R-:W-:Y:S02]  /*3c00*/  SHF.L.U32 R19, R4, 0x1f, RZ ;  /* 0x0000001f04137819 */ /* 0x000fe400000006ff */
[----:B------:R-:W-:Y:S02]  /*3c10*/  ISETP.NE.AND P2, PT, R17, RZ, PT ;  /* 0x000000ff1100720c */ /* 0x000fe40003f45270 */
[----:B------:R-:W1:Y:S02]  /*3c20*/  SYNCS.PHASECHK.TRANS64.TRYWAIT P1, [R18+URZ+0x2820], R19 ;  /* 0x00282013120075a7 */ /* 0x000e64000802017f */
[----:B-1----:R-:W-:Y:S09]  /*3c30*/  @!P1 BRA `(.L_x_35) ;  /* 0x0000001000d49947 */ /* 0x002ff20003800000 */
.L_x_68:
[----:B------:R-:W-:Y:S05]  /*3c40*/  @P2 BRA `(.L_x_36) ;  /* 0x0000000000142947 */ /* 0x000fea0003800000 */
[----:B------:R-:W-:Y:S01]  /*3c50*/  LOP3.LUT P1, RZ, R16, 0x1f, RZ, 0xc0, !PT ;  /* 0x0000001f10ff7812 */ /* 0x000fe2000782c0ff */
[----:B-1----:R-:W-:-:S04]  /*3c60*/  IMAD.MOV.U32 R19, RZ, RZ, 0x800 ;  /* 0x00000800ff137424 */ /* 0x002fc800078e00ff */
[----:B------:R2:W-:Y:S08]  /*3c70*/  SYNCS.ARRIVE.TRANS64 RZ, [R18+URZ+0x2800], R19 ;  /* 0x0028001312ff79a7 */ /* 0x0005f0000800003f */
[----:B------:R-:W-:Y:S05]  /*3c80*/  @!P1 BRA `(.L_x_36) ;  /* 0x0000000000049947 */ /* 0x000fea0003800000 */
[----:B------:R-:W-:Y:S01]  /*3c90*/  BPT.TRAP 0x1 ;  /* 0x000000040000795c */ /* 0x000fe20000300000 */
.L_x_36:
[----:B-12---:R-:W-:Y:S01]  /*3ca0*/  LEA R19, R5, R2, 0xb ;  /* 0x0000000205137211 */ /* 0x006fe200078e58ff */
[----:B------:R-:W-:Y:S01]  /*3cb0*/  UIADD3 UR6, UP0, UR18, 0x2f0, URZ ;  /* 0x000002f012067890 */ /* 0x000fe2000ff1e03f */
[----:B------:R-:W-:Y:S01]  /*3cc0*/  R2UR UR11, R7 ;  /* 0x00000000070b72ca */ /* 0x000fe200000e0000 */
[----:B------:R-:W-:Y:S01]  /*3cd0*/  UMOV UR20, 0x0 ;  /* 0x0000000000147882 */ /* 0x000fe20000000000 */
[----:B------:R-:W-:Y:S01]  /*3ce0*/  R2UR UR9, R18 ;  /* 0x00000000120972ca */ /* 0x000fe200000e0000 */
[----:B------:R-:W-:Y:S01]  /*3cf0*/  UIADD3.X UR7, URZ, UR19, URZ, UP0, !UPT ;  /* 0x000000133f077290 */ /* 0x000fe200087fe43f */
[----:B------:R-:W-:Y:S01]  /*3d00*/  R2UR UR8, R19 ;  /* 0x00000000130872ca */ /* 0x000fe200000e0000 */
[----:B------:R-:W-:Y:S01]  /*3d10*/  UMOV UR21, 0x10000000 ;  /* 0x1000000000157882 */ /* 0x000fe20000000000 */
[----:B------:R-:W-:Y:S01]  /*3d20*/  UMOV UR10, URZ ;  /* 0x0000003f000a7c82 */ /* 0x000fe20008000000 */
[----:B------:R-:W-:Y:S01]  /*3d30*/  UMOV UR12, UR36 ;  /* 0x00000024000c7c82 */ /* 0x000fe20008000000 */
[----:B------:R-:W-:Y:S01]  /*3d40*/  UMOV UR13, UR37 ;  /* 0x00000025000d7c82 */ /* 0x000fe20008000000 */
[----:B------:R-:W-:-:S02]  /*3d50*/  VIADD R5, R5, 0x1 ;  /* 0x0000000105057836 */ /* 0x000fc40000000000 */
[----:B------:R-:W-:Y:S02]  /*3d60*/  VIADD R7, R7, 0x1 ;  /* 0x0000000107077836 */ /* 0x000fe40000000000 */
[----:B------:R-:W-:Y:S01]  /*3d70*/  USHF.L.U32 UR11, UR11, 0x6, URZ ;  /* 0x000000060b0b7899 */ /* 0x000fe2000800063f */
[C---:B------:R-:W-:Y:S01]  /*3d80*/  ISETP.NE.AND P1, PT, R5.reuse, 0x4, PT ;  /* 0x000000040500780c */ /* 0x040fe20003f25270 */
[----:B------:R-:W-:Y:S02]  /*3d90*/  UIADD3 UR9, UR9, 0x2800, URZ ;  /* 0x0000280009097890 */ /* 0x000fe4000fffe03f */
[----:B------:R-:W-:Y:S01]  /*3da0*/  UIADD3 UR8, UR8, 0x800, URZ ;  /* 0x0000080008087890 */ /* 0x000fe2000fffe03f */
[----:B------:R-:W-:Y:S02]  /*3db0*/  SEL R19, RZ, 0x1, P1 ;  /* 0x00000001ff137807 */ /* 0x000fe40000800000 */
[----:B------:R-:W-:Y:S02]  /*3dc0*/  SEL R5, R5, RZ, P1 ;  /* 0x000000ff05057207 */ /* 0x000fe40000800000 */
[----:B------:R-:W-:-:S04]  /*3dd0*/  LOP3.LUT R4, R4, R19, RZ, 0x3c, !PT ;  /* 0x0000001304047212 */ /* 0x000fc800078e3cff */
[----:B------:R1:W-:Y:S02]  /*3de0*/  UTMALDG.4D [UR8], [UR6], desc[UR20] ;  /* 0x00001408060075b4 */ /* 0x0003e40008019000 */
[----:B-1----:R-:W-:Y:S01]  /*3df0*/  NOP ;  /* 0x0000000000007918 */ /* 0x002fe20000000000 */
.L_x_34:
[----:B------:R-:W-:Y:S05]  /*3e00*/  BSYNC B0 ;  /* 0x0000000000007941 */ /* 0x000fea0003800000 */
.L_x_33:
[----:B------:R-:W-:-:S07]  /*3e10*/  IADD3 R6, R6, -0x1, RZ ;  /* 0xffffffff06067810 */ /* 0x000fce0007ffe0ff */
.L_x_32:
[----:B------:R-:W-:Y:S01]  /*3e20*/  VIADD R10, R10, 0xffffffff ;  /* 0xffffffff0a0a7836 */ /* 0x000fe20000000000 */
[----:B------:R-:W-:Y:S01]  /*3e30*/  IADD3 R15, R15, 0x1, RZ ;  /* 0x000000010f0f7810 */ /* 0x000fe20007ffe0ff */
[----:B------:R-:W-:Y:S02]  /*3e40*/  VIADD R11, R11, 0x1 ;  /* 0x000000010b0b7836 */ /* 0x000fe40000000000 */
[----:B------:R-:W-:Y:S01]  /*3e50*/  IMAD.MOV.U32 R21, RZ, RZ, R0 ;  /* 0x000000ffff157224 */ /* 0x000fe200078e0000 */
[----:B------:R-:W-:Y:S01]  /*3e60*/  ISETP.GT.AND P3, PT, R10, 0x2, PT ;  /* 0x000000020a00780c */ /* 0x000fe20003f64270 */
[----:B------:R-:W-:Y:S01]  /*3e70*/  IMAD.MOV.U32 R19, RZ, RZ, R9 ;  /* 0x000000ffff137224 */ /* 0x000fe200078e0009 */
[----:B------:R-:W-:Y:S02]  /*3e80*/  ISETP.NE.AND P1, PT, R11, 0x4, PT ;  /* 0x000000040b00780c */ /* 0x000fe40003f25270 */
[----:B------:R-:W-:Y:S02]  /*3e90*/  ISETP.NE.AND P2, PT, R15, 0x4, PT ;  /* 0x000000040f00780c */ /* 0x000fe40003f45270 */
[----:B------:R-:W-:-:S02]  /*3ea0*/  SEL R18, RZ, 0x1, P1 ;  /* 0x00000001ff127807 */ /* 0x000fc40000800000 */
[----:B------:R-:W-:Y:S02]  /*3eb0*/  SEL R11, R11, RZ, P1 ;  /* 0x000000ff0b0b7207 */ /* 0x000fe40000800000 */
[----:B------:R-:W-:Y:S02]  /*3ec0*/  LOP3.LUT R3, R3, R18, RZ, 0x3c, !PT ;  /* 0x0000001203037212 */ /* 0x000fe400078e3cff */
[----:B------:R-:W-:Y:S01]  /*3ed0*/  SEL R15, R15, RZ, P2 ;  /* 0x000000ff0f0f7207 */ /* 0x000fe20001000000 */
[----:B------:R-:W-:Y:S06]  /*3ee0*/  @P3 BRA `(.L_x_37) ;  /* 0xffffffe400603947 */ /* 0x000fec000383ffff */
.L_x_24:
[----:B------:R-:W-:Y:S05]  /*3ef0*/  WARPSYNC.ALL ;  /* 0x0000000000007948 */ /* 0x000fea0003800000 */
[----:B------:R-:W2:Y:S01]  /*3f00*/  SHFL.BFLY PT, R3, R14, 0x1, 0x1f ;  /* 0x0c201f000e037f89 */ /* 0x000ea200000e0000 */
[----:B------:R-:W-:Y:S01]  /*3f10*/  BSSY B0, `(.L_x_38) ;  /* 0x0000023000007945 */ /* 0x000fe20003800000 */
[----:B------:R-:W-:Y:S01]  /*3f20*/  MOV R5, 0x7f800000 ;  /* 0x7f80000000057802 */ /* 0x000fe20000000f00 */
[----:B------:R-:W-:Y:S01]  /*3f30*/  IMAD.MOV.U32 R8, RZ, RZ, 0x3f800000 ;  /* 0x3f800000ff087424 */ /* 0x000fe200078e00ff */
[----:B------:R-:W1:Y:S01]  /*3f40*/  SHFL.BFLY PT, R4, R13, 0x1, 0x1f ;  /* 0x0c201f000d047f89 */ /* 0x000e6200000e0000 */
[----:B------:R-:W-:-:S02]  /*3f50*/  IMAD.MOV.U32 R10, RZ, RZ, 0x3f800000 ;  /* 0x3f800000ff0a7424 */ /* 0x000fc400078e00ff */
[----:B--2---:R-:W-:Y:S01]  /*3f60*/  FADD R3, R3, R14 ;  /* 0x0000000e03037221 */ /* 0x004fe20000000000 */
[----:B-1----:R-:W-:-:S04]  /*3f70*/  FADD R15, R4, R13 ;  /* 0x0000000d040f7221 */ /* 0x002fc80000000000 */
[----:B------:R-:W1:Y:S04]  /*3f80*/  SHFL.BFLY PT, R6, R3, 0x2, 0x1f ;  /* 0x0c401f0003067f89 */ /* 0x000e6800000e0000 */
[----:B------:R-:W2:Y:S01]  /*3f90*/  SHFL.BFLY PT, R18, R15, 0x2, 0x1f ;  /* 0x0c401f000f127f89 */ /* 0x000ea200000e0000 */
[C---:B-1----:R-:W-:Y:S01]  /*3fa0*/  FSETP.NE.AND P0, PT, R3.reuse, -R6, PT ;  /* 0x800000060300720b */ /* 0x042fe20003f05000 */
[----:B------:R-:W-:Y:S01]  /*3fb0*/  FADD R4, R3, R6 ;  /* 0x0000000603047221 */ /* 0x000fe20000000000 */
[----:B------:R-:W-:Y:S01]  /*3fc0*/  MOV R6, 0x7f800000 ;  /* 0x7f80000000067802 */ /* 0x000fe20000000f00 */
[----:B--2---:R-:W-:-:S10]  /*3fd0*/  FADD R7, R15, R18 ;  /* 0x000000120f077221 */ /* 0x004fd40000000000 */
[----:B------:R-:W-:Y:S05]  /*3fe0*/  @!P0 BRA `(.L_x_39) ;  /* 0x0000000000548947 */ /* 0x000fea0003800000 */
[----:B------:R-:W-:Y:S01]  /*3ff0*/  VIADD R3, R4, 0x1800000 ;  /* 0x0180000004037836 */ /* 0x000fe20000000000 */
[----:B------:R-:W-:Y:S04]  /*4000*/  BSSY B1, `(.L_x_40) ;  /* 0x000000c000017945 */ /* 0x000fe80003800000 */
[----:B------:R-:W-:-:S04]  /*4010*/  LOP3.LUT R3, R3, 0x7f800000, RZ, 0xc0, !PT ;  /* 0x7f80000003037812 */ /* 0x000fc800078ec0ff */
[----:B------:R-:W-:-:S13]  /*4020*/  ISETP.GT.U32.AND P0, PT, R3, 0x1ffffff, PT ;  /* 0x01ffffff0300780c */ /* 0x000fda0003f04070 */
[----:B------:R-:W-:Y:S05]  /*4030*/  @P0 BRA `(.L_x_41) ;  /* 0x0000000000100947 */ /* 0x000fea0003800000 */
[----:B------:R-:W-:-:S07]  /*4040*/  MOV R14, 0x4060 ;  /* 0x00004060000e7802 */ /* 0x000fce0000000f00 */
[----:B------:R-:W-:Y:S05]  /*4050*/  CALL.REL.NOINC `($__internal_0_$__cuda_sm20_rcp_rn_f32_slowpath) ;  /* 0x0000000c00e07944 */ /* 0x000fea0003c00000 */
[----:B------:R-:W-:Y:S01]  /*4060*/  IMAD.MOV.U32 R10, RZ, RZ, R3 ;  /* 0x000000ffff0a7224 */ /* 0x000fe200078e0003 */
[----:B------:R-:W-:Y:S06]  /*4070*/  BRA `(.L_x_42) ;  /* 0x0000000000107947 */ /* 0x000fec0003800000 */
.L_x_41:
[----:B------:R-:W1:Y:S02]  /*4080*/  MUFU.RCP R3, R4 ;  /* 0x0000000400037308 */ /* 0x000e640000001000 */
[----:B-1----:R-:W-:-:S04]  /*4090*/  FFMA R6, R4, R3, -1 ;  /* 0xbf80000004067423 */ /* 0x002fc80000000003 */
[----:B------:R-:W-:-:S04]  /*40a0*/  FADD.FTZ R6, -R6, -RZ ;  /* 0x800000ff06067221 */ /* 0x000fc80000010100 */
[----:B------:R-:W-:-:S07]  /*40b0*/  FFMA R10, R3, R6, R3 ;  /* 0x00000006030a7223 */ /* 0x000fce0000000003 */
.L_x_42:
[----:B------:R-:W-:Y:S05]  /*40c0*/  BSYNC B1 ;  /* 0x0000000000017941 */ /* 0x000fea0003800000 */
.L_x_40:
[----:B------:R-:W-:Y:S01]  /*40d0*/  FSETP.GEU.AND P0, PT, |R4|, 1.175494350822287508e-38, PT ;  /* 0x008000000400780b */ /* 0x000fe20003f0e200 */
[----:B------:R-:W-:-:S12]  /*40e0*/  ULDC UR6, c[0x0][0x600] ;  /* 0x0001800000067ab9 */ /* 0x000fd80000000800 */
[----:B------:R-:W-:-:S04]  /*40f0*/  @!P0 FMUL R4, R4, 16777216 ;  /* 0x4b80000004048820 */ /* 0x000fc80000400000 */
[----:B------:R-:W1:Y:S02]  /*4100*/  MUFU.LG2 R3, R4 ;  /* 0x0000000400037308 */ /* 0x000e640000000c00 */
[----:B-1----:R-:W-:-:S04]  /*4110*/  @!P0 FADD R3, R3, -24 ;  /* 0xc1c0000003038421 */ /* 0x002fc80000000000 */
[----:B------:R-:W-:-:S04]  /*4120*/  FMUL R3, R3, 0.69314718246459960938 ;  /* 0x3f31721803037820 */ /* 0x000fc80000400000 */
[----:B------:R-:W-:-:S07]  /*4130*/  FFMA R6, R0, UR6, R3 ;  /* 0x0000000600067c23 */ /* 0x000fce0008000003 */
.L_x_39:
[----:B------:R-:W-:Y:S05]  /*4140*/  BSYNC B0 ;  /* 0x0000000000007941 */ /* 0x000fea0003800000 */
.L_x_38:
[----:B------:R-:W-:Y:S01]  /*4150*/  FSETP.NE.AND P0, PT, R15, -R18, PT ;  /* 0x800000120f00720b */ /* 0x000fe20003f05000 */
[----:B------:R-:W-:Y:S01]  /*4160*/  ULDC UR4, c[0x0][0x608] ;  /* 0x0001820000047ab9 */ /* 0x000fe20000000800 */
[----:B------:R-:W-:Y:S01]  /*4170*/  BSSY B0, `(.L_x_43) ;  /* 0x000001d000007945 */ /* 0x000fe20003800000 */
[----:B------:R-:W-:-:S04]  /*4180*/  FMUL R10, R10, UR4 ;  /* 0x000000040a0a7c20 */ /* 0x000fc80008400000 */
[-C--:B------:R-:W-:Y:S01]  /*4190*/  FMUL R56, R56, R10.reuse ;  /* 0x0000000a38387220 */ /* 0x080fe20000400000 */
[-C--:B------:R-:W-:Y:S01]  /*41a0*/  FMUL R57, R57, R10.reuse ;  /* 0x0000000a39397220 */ /* 0x080fe20000400000 */
[-C--:B------:R-:W-:Y:S01]  /*41b0*/  FMUL R60, R60, R10.reuse ;  /* 0x0000000a3c3c7220 */ /* 0x080fe20000400000 */
[----:B------:R-:W-:-:S03]  /*41c0*/  FMUL R61, R61, R10 ;  /* 0x0000000a3d3d7220 */ /* 0x000fc60000400000 */
[----:B------:R-:W-:Y:S05]  /*41d0*/  @!P0 BRA `(.L_x_44) ;  /* 0x0000000000588947 */ /* 0x000fea0003800000 */
[----:B------:R-:W-:Y:S01]  /*41e0*/  IADD3 R0, R7, 0x1800000, RZ ;  /* 0x0180000007007810 */ /* 0x000fe20007ffe0ff */
[----:B------:R-:W-:Y:S03]  /*41f0*/  BSSY B1, `(.L_x_45) ;  /* 0x000000d000017945 */ /* 0x000fe60003800000 */
[----:B------:R-:W-:-:S04]  /*4200*/  LOP3.LUT R0, R0, 0x7f800000, RZ, 0xc0, !PT ;  /* 0x7f80000000007812 */ /* 0x000fc800078ec0ff */
[----:B------:R-:W-:-:S13]  /*4210*/  ISETP.GT.U32.AND P0, PT, R0, 0x1ffffff, PT ;  /* 0x01ffffff0000780c */ /* 0x000fda0003f04070 */
[----:B------:R-:W-:Y:S05]  /*4220*/  @P0 BRA `(.L_x_46) ;  /* 0x0000000000140947 */ /* 0x000fea0003800000 */
[----:B------:R-:W-:Y:S01]  /*4230*/  IMAD.MOV.U32 R4, RZ, RZ, R7 ;  /* 0x000000ffff047224 */ /* 0x000fe200078e0007 */
[----:B------:R-:W-:-:S07]  /*4240*/  MOV R14, 0x4260 ;  /* 0x00004260000e7802 */ /* 0x000fce0000000f00 */
[----:B------:R-:W-:Y:S05]  /*4250*/  CALL.REL.NOINC `($__internal_0_$__cuda_sm20_rcp_rn_f32_slowpath) ;  /* 0x0000000c00607944 */ /* 0x000fea0003c00000 */
[----:B------:R-:W-:Y:S01]  /*4260*/  IMAD.MOV.U32 R8, RZ, RZ, R3 ;  /* 0x000000ffff087224 */ /* 0x000fe200078e0003 */
[----:B------:R-:W-:Y:S06]  /*4270*/  BRA `(.L_x_47) ;  /* 0x0000000000107947 */ /* 0x000fec0003800000 */
.L_x_46:
[----:B------:R-:W1:Y:S02]  /*4280*/  MUFU.RCP R8, R7 ;  /* 0x0000000700087308 */ /* 0x000e640000001000 */
[----:B-1----:R-:W-:-:S04]  /*4290*/  FFMA R0, R7, R8, -1 ;  /* 0xbf80000007007423 */ /* 0x002fc80000000008 */
[----:B------:R-:W-:-:S04]  /*42a0*/  FADD.FTZ R3, -R0, -RZ ;  /* 0x800000ff00037221 */ /* 0x000fc80000010100 */
[----:B------:R-:W-:-:S07]  /*42b0*/  FFMA R8, R8, R3, R8 ;  /* 0x0000000308087223 */ /* 0x000fce0000000008 */
.L_x_47:
[----:B------:R-:W-:Y:S05]  /*42c0*/  BSYNC B1 ;  /* 0x0000000000017941 */ /* 0x000fea0003800000 */
.L_x_45:
[----:B------:R-:W-:Y:S01]  /*42d0*/  FSETP.GEU.AND P0, PT, |R7|, 1.175494350822287508e-38, PT ;  /* 0x008000000700780b */ /* 0x000fe20003f0e200 */
[----:B------:R-:W-:-:S12]  /*42e0*/  ULDC UR4, c[0x0][0x600] ;  /* 0x0001800000047ab9 */ /* 0x000fd80000000800 */
[----:B------:R-:W-:-:S04]  /*42f0*/  @!P0 FMUL R7, R7, 16777216 ;  /* 0x4b80000007078820 */ /* 0x000fc80000400000 */
[----:B------:R-:W1:Y:S02]  /*4300*/  MUFU.LG2 R0, R7 ;  /* 0x0000000700007308 */ /* 0x000e640000000c00 */
[----:B-1----:R-:W-:-:S04]  /*4310*/  @!P0 FADD R0, R0, -24 ;  /* 0xc1c0000000008421 */ /* 0x002fc80000000000 */
[----:B------:R-:W-:-:S04]  /*4320*/  FMUL R0, R0, 0.69314718246459960938 ;  /* 0x3f31721800007820 */ /* 0x000fc80000400000 */
[----:B------:R-:W-:-:S07]  /*4330*/  FFMA R5, R9, UR4, R0 ;  /* 0x0000000409057c23 */ /* 0x000fce0008000000 */
.L_x_44:
[----:B------:R-:W-:Y:S05]  /*4340*/  BSYNC B0 ;  /* 0x0000000000007941 */ /* 0x000fea0003800000 */
.L_x_43:
[C---:B------:R-:W-:Y:S01]  /*4350*/  LOP3.LUT P0, R19, R16.reuse, 0x3, RZ, 0xc0, !PT ;  /* 0x0000000310137812 */ /* 0x040fe2000780c0ff */
[----:B------:R-:W-:Y:S01]  /*4360*/  ULDC UR4, c[0x0][0x608] ;  /* 0x0001820000047ab9 */ /* 0x000fe20000000800 */
[----:B------:R-:W-:Y:S01]  /*4370*/  LOP3.LUT R3, R16, 0x60, RZ, 0xc0, !PT ;  /* 0x0000006010037812 */ /* 0x000fe200078ec0ff */
[----:B------:R-:W-:Y:S01]  /*4380*/  ULDC.64 UR8, c[0x0][0x208] ;  /* 0x0000820000087ab9 */ /* 0x000fe20000000a00 */
[----:B------:R-:W-:Y:S01]  /*4390*/  FMUL R0, R8, UR4 ;  /* 0x0000000408007c20 */ /* 0x000fe20008400000 */
[----:B------:R-:W-:Y:S01]  /*43a0*/  BSSY B0, `(.L_x_48) ;  /* 0x0000018000007945 */ /* 0x000fe20003800000 */
[----:B------:R-:W-:-:S07]  /*43b0*/  SHF.R.U32.HI R18, RZ, 0x5, R3 ;  /* 0x00000005ff127819 */ /* 0x000fce0000011603 */
[----:B------:R-:W-:Y:S05]  /*43c0*/  @P0 BRA `(.L_x_49) ;  /* 0x0000000000540947 */ /* 0x000fea0003800000 */
[----:B------:R-:W1:Y:S01]  /*43d0*/  S2UR UR4, SR_CTAID.X ;  /* 0x00000000000479c3 */ /* 0x000e620000002500 */
[----:B------:R-:W-:Y:S02]  /*43e0*/  SHF.R.U32.HI R3, RZ, 0x2, R16 ;  /* 0x00000002ff037819 */ /* 0x000fe40000011610 */
[----:B------:R-:W-:Y:S02]  /*43f0*/  SHF.L.U32 R4, R18, 0x4, RZ ;  /* 0x0000000412047819 */ /* 0x000fe400000006ff */
[----:B------:R-:W-:-:S04]  /*4400*/  LOP3.LUT R3, R3, 0x7, RZ, 0xc0, !PT ;  /* 0x0000000703037812 */ /* 0x000fc800078ec0ff */
[----:B------:R-:W-:Y:S01]  /*4410*/  LOP3.LUT R3, R4, 0xfffffff0, R3, 0xe2, !PT ;  /* 0xfffffff004037812 */ /* 0x000fe200078ee203 */
[----:B-1----:R-:W-:-:S03]  /*4420*/  USHF.L.U32 UR6, UR4, 0x6, URZ ;  /* 0x0000000604067899 */ /* 0x002fc6000800063f */
[----:B------:R-:W-:Y:S02]  /*4430*/  ULDC.64 UR4, c[0x0][0x688] ;  /* 0x0001a20000047ab9 */ /* 0x000fe40000000a00 */
[----:B------:R-:W-:Y:S02]  /*4440*/  UIMAD UR4, UR36, UR4, UR6 ;  /* 0x00000004240472a4 */ /* 0x000fe4000f8e0206 */
[----:B------:R-:W-:Y:S02]  /*4450*/  LOP3.LUT R4, R3, UR6, RZ, 0xfc, !PT ;  /* 0x0000000603047c12 */ /* 0x000fe4000f8efcff */
[----:B------:R-:W-:-:S03]  /*4460*/  UIMAD UR4, UR37, UR5, UR4 ;  /* 0x00000005250472a4 */ /* 0x000fc6000f8e0204 */
[C---:B------:R-:W-:Y:S01]  /*4470*/  VIADD R7, R4.reuse, 0x8 ;  /* 0x0000000804077836 */ /* 0x040fe20000000000 */
[----:B------:R-:W-:Y:S02]  /*4480*/  ULDC UR5, c[0x0][0x288] ;  /* 0x0000a20000057ab9 */ /* 0x000fe40000000800 */
[----:B------:R-:W-:Y:S02]  /*4490*/  ISETP.GE.U32.AND P0, PT, R4, UR5, PT ;  /* 0x0000000504007c0c */ /* 0x000fe4000bf06070 */
[----:B------:R-:W-:Y:S02]  /*44a0*/  IADD3 R3, P2, R3, UR4, RZ ;  /* 0x0000000403037c10 */ /* 0x000fe4000ff5e0ff */
[----:B------:R-:W-:Y:S01]  /*44b0*/  ISETP.GE.U32.AND P1, PT, R7, UR5, PT ;  /* 0x0000000507007c0c */ /* 0x000fe2000bf26070 */
[----:B------:R-:W-:Y:S02]  /*44c0*/  ULDC.64 UR4, c[0x0][0x680] ;  /* 0x0001a00000047ab9 */ /* 0x000fe40000000a00 */
[----:B------:R-:W-:Y:S01]  /*44d0*/  IMAD.X R4, RZ, RZ, RZ, P2 ;  /* 0x000000ffff047224 */ /* 0x000fe200010e06ff */
[----:B------:R-:W-:-:S04]  /*44e0*/  LEA R8, P2, R3, UR4, 0x2 ;  /* 0x0000000403087c11 */ /* 0x000fc8000f8410ff */
[----:B------:R-:W-:-:S05]  /*44f0*/  LEA.HI.X R9, R3, UR5, R4, 0x2, P2 ;  /* 0x0000000503097c11 */ /* 0x000fca00090f1404 */
[----:B------:R1:W-:Y:S04]  /*4500*/  @!P0 STG.E desc[UR8][R8.64], R6 ;  /* 0x0000000608008986 */ /* 0x0003e8000c101908 */
[----:B------:R1:W-:Y:S02]  /*4510*/  @!P1 STG.E desc[UR8][R8.64+0x20], R5 ;  /* 0x0000200508009986 */ /* 0x0003e4000c101908 */
.L_x_49:
[----:B------:R-:W-:Y:S05]  /*4520*/  BSYNC B0 ;  /* 0x0000000000007941 */ /* 0x000fea0003800000 */
.L_x_48:
[----:B------:R-:W-:Y:S01]  /*4530*/  ULDC.64 UR4, c[0x0][0x730] ;  /* 0x0001cc0000047ab9 */ /* 0x000fe20000000a00 */
[-C--:B------:R-:W-:Y:S01]  /*4540*/  FMUL R23, R58, R0.reuse ;  /* 0x000000003a177220 */ /* 0x080fe20000400000 */
[----:B------:R-:W-:Y:S01]  /*4550*/  ISETP.NE.U32.AND P0, PT, RZ, UR4, PT ;  /* 0x00000004ff007c0c */ /* 0x000fe2000bf05070 */
[-C--:B------:R-:W-:Y:S01]  /*4560*/  FMUL R59, R59, R0.reuse ;  /* 0x000000003b3b7220 */ /* 0x080fe20000400000 */
[-C--:B------:R-:W-:Y:S01]  /*4570*/  FMUL R25, R62, R0.reuse ;  /* 0x000000003e197220 */ /* 0x080fe20000400000 */
[----:B------:R-:W-:Y:S01]  /*4580*/  FMUL R63, R63, R0 ;  /* 0x000000003f3f7220 */ /* 0x000fe20000400000 */
[----:B------:R-:W-:-:S13]  /*4590*/  ISETP.NE.AND.EX P0, PT, RZ, UR5, PT, P0 ;  /* 0x00000005ff007c0c */ /* 0x000fda000bf05300 */
[----:B------:R-:W-:Y:S05]  /*45a0*/  @P0 BRA `(.L_x_50) ;  /* 0x0000000000200947 */ /* 0x000fea0003800000 */
[----:B------:R-:W-:Y:S02]  /*45b0*/  ULDC.64 UR4, c[0x0][0x728] ;  /* 0x0001ca0000047ab9 */ /* 0x000fe40000000a00 */
[----:B------:R-:W-:-:S04]  /*45c0*/  ISETP.NE.U32.AND P0, PT, RZ, UR4, PT ;  /* 0x00000004ff007c0c */ /* 0x000fc8000bf05070 */
[----:B------:R-:W-:-:S13]  /*45d0*/  ISETP.NE.AND.EX P0, PT, RZ, UR5, PT, P0 ;  /* 0x00000005ff007c0c */ /* 0x000fda000bf05300 */
[----:B------:R-:W-:Y:S05]  /*45e0*/  @!P0 BRA `(.L_x_51) ;  /* 0x00000000000c8947 */ /* 0x000fea0003800000 */
[----:B-1----:R-:W1:Y:S02]  /*45f0*/  LDC.64 R4, c[0x0][0x728] ;  /* 0x0001ca00ff047b82 */ /* 0x002e640000000a00 */
[----:B-1----:R3:W5:Y:S01]  /*4600*/  LDG.E R4, desc[UR8][R4.64] ;  /* 0x0000000804047981 */ /* 0x002762000c1e1900 */
[----:B------:R-:W-:Y:S05]  /*4610*/  BRA `(.L_x_50) ;  /* 0x0000000000047947 */ /* 0x000fea0003800000 */
.L_x_51:
[----:B------:R-:W2:Y:S02]  /*4620*/  LDC R4, c[0x0][0x720] ;  /* 0x0001c800ff047b82 */ /* 0x000ea40000000800 */
.L_x_50:
[----:B------:R-:W-:Y:S02]  /*4630*/  MOV R0, RZ ;  /* 0x000000ff00007202 */ /* 0x000fe40000000f00 */
[----:B--2--5:R-:W-:Y:S02]  /*4640*/  MOV R22, R4 ;  /* 0x0000000400167202 */ /* 0x024fe40000000f00 */
[----:B------:R-:W-:-:S13]  /*4650*/  LOP3.LUT P0, RZ, R0, 0x9f, RZ, 0xc0, !PT ;  /* 0x0000009f00ff7812 */ /* 0x000fda000780c0ff */
[----:B------:R-:W-:Y:S05]  /*4660*/  @!P0 BRA `(.L_x_52) ;  /* 0x0000000000408947 */ /* 0x000fea0003800000 */
[----:B------:R-:W-:Y:S01]  /*4670*/  MOV R0, 0x0 ;  /* 0x0000000000007802 */ /* 0x000fe20000000f00 */
[----:B------:R-:W-:Y:S01]  /*4680*/  ULDC.64 UR4, c[0x4][0x68] ;  /* 0x01001a0000047ab9 */ /* 0x000fe20000000a00 */
[----:B------:R-:W-:Y:S01]  /*4690*/  ULDC.64 UR6, c[0x4][0x8] ;  /* 0x0100020000067ab9 */ /* 0x000fe20000000a00 */
[----:B------:R-:W-:Y:S01]  /*46a0*/  IMAD.U32 R4, RZ, RZ, UR4 ;  /* 0x00000004ff047e24 */ /* 0x000fe2000f8e00ff */
[----:B------:R2:W4:Y:S01]  /*46b0*/  LDC.64 R14, c[0x4][R0] ;  /* 0x01000000000e7b82 */ /* 0x0005220000000a00 */
[----:B-1-3--:R-:W-:Y:S01]  /*46c0*/  IMAD.U32 R5, RZ, RZ, UR5 ;  /* 0x00000005ff057e24 */ /* 0x00afe2000f8e00ff */
[----:B------:R-:W-:Y:S01]  /*46d0*/  ULDC.64 UR4, c[0x4][0x70] ;  /* 0x01001c0000047ab9 */ /* 0x000fe20000000a00 */
[----:B------:R-:W-:Y:S01]  /*46e0*/  IMAD.U32 R10, RZ, RZ, UR6 ;  /* 0x00000006ff0a7e24 */ /* 0x000fe2000f8e00ff */
[----:B------:R-:W-:Y:S01]  /*46f0*/  MOV R6, UR4 ;  /* 0x0000000400067c02 */ /* 0x000fe20008000f00 */
[----:B------:R-:W-:Y:S01]  /*4700*/  IMAD.U32 R7, RZ, RZ, UR5 ;  /* 0x00000005ff077e24 */ /* 0x000fe2000f8e00ff */
[----:B------:R-:W-:Y:S01]  /*4710*/  MOV R11, UR7 ;  /* 0x00000007000b7c02 */ /* 0x000fe20008000f00 */
[----:B------:R-:W-:Y:S01]  /*4720*/  IMAD.MOV.U32 R8, RZ, RZ, 0x70 ;  /* 0x00000070ff087424 */ /* 0x000fe200078e00ff */
[----:B------:R-:W-:Y:S01]  /*4730*/  MOV R13, RZ ;  /* 0x000000ff000d7202 */ /* 0x000fe20000000f00 */
[----:B--2---:R-:W-:-:S07]  /*4740*/  IMAD.MOV.U32 R12, RZ, RZ, 0x1 ;  /* 0x00000001ff0c7424 */ /* 0x004fce00078e00ff */
[----:B------:R-:W-:-:S07]  /*4750*/  LEPC R20, `(.L_x_52) ;  /* 0x000000001014794e */ /* 0x000fce0000000000 */
[----:B----4-:R-:W-:Y:S05]  /*4760*/  CALL.ABS.NOINC R14 ;  /* 0x000000000e007343 */ /* 0x010fea0003c00000 */
.L_x_52:
        /* <DEDUP_REMOVED lines=18> */
.L_x_53:
[----:B------:R-:W-:Y:S01]  /*4890*/  ULDC.64 UR4, c[0x0][0x730] ;  /* 0x0001cc0000047ab9 */ /* 0x000fe20000000a00 */
[----:B------:R-:W-:Y:S01]  /*48a0*/  IADD3 R17, R17, 0x1f, RZ ;  /* 0x0000001f11117810 */ /* 0x000fe20007ffe0ff */
[----:B------:R-:W-:Y:S01]  /*48b0*/  IMAD.SHL.U32 R0, R16, 0x10, RZ ;  /* 0x0000001010007824 */ /* 0x000fe200078e00ff */
[----:B------:R-:W-:Y:S01]  /*48c0*/  ISETP.NE.U32.AND P0, PT, RZ, UR4, PT ;  /* 0x00000004ff007c0c */ /* 0x000fe2000bf05070 */
[----:B------:R-:W-:Y:S01]  /*48d0*/  IMAD R19, R18, 0x10, R19 ;  /* 0x0000001012137824 */ /* 0x000fe200078e0213 */
[----:B------:R-:W-:Y:S01]  /*48e0*/  SHF.R.U32.HI R4, RZ, 0x1, R16 ;  /* 0x00000001ff047819 */ /* 0x000fe20000011610 */
[----:B------:R-:W-:Y:S01]  /*48f0*/  IMAD.SHL.U32 R16, R16, 0x2, RZ ;  /* 0x0000000210107824 */ /* 0x000fe200078e00ff */
[----:B------:R-:W-:Y:S02]  /*4900*/  ISETP.NE.AND.EX P0, PT, RZ, UR5, PT, P0 ;  /* 0x00000005ff007c0c */ /* 0x000fe4000bf05300 */
[C---:B------:R-:W-:Y:S02]  /*4910*/  LOP3.LUT R3, R0.reuse, 0x40, RZ, 0xc0, !PT ;  /* 0x0000004000037812 */ /* 0x040fe400078ec0ff */
[----:B------:R-:W-:-:S02]  /*4920*/  LOP3.LUT R0, R0, 0x80, RZ, 0xc0, !PT ;  /* 0x0000008000007812 */ /* 0x000fc400078ec0ff */
[----:B------:R-:W-:-:S03]  /*4930*/  LOP3.LUT R3, R3, 0x8, R4, 0xf8, !PT ;  /* 0x0000000803037812 */ /* 0x000fc600078ef804 */
[----:B------:R-:W-:Y:S01]  /*4940*/  IMAD.U32 R0, R19, 0x10, R0 ;  /* 0x0000001013007824 */ /* 0x000fe200078e0000 */
[----:B------:R-:W-:-:S03]  /*4950*/  LOP3.LUT R3, R3, 0x8, R16, 0x78, !PT ;  /* 0x0000000803037812 */ /* 0x000fc600078e7810 */
[----:B------:R-:W2:Y:S01]  /*4960*/  @P0 LDC R22, c[0x0][0x720] ;  /* 0x0001c800ff160b82 */ /* 0x000ea20000000800 */
[----:B------:R-:W-:Y:S02]  /*4970*/  ISETP.GT.U32.AND P0, PT, R17, 0x3e, PT ;  /* 0x0000003e1100780c */ /* 0x000fe40003f04070 */
[----:B------:R-:W-:Y:S01]  /*4980*/  IADD3 R3, R3, R0, RZ ;  /* 0x0000000003037210 */ /* 0x000fe20007ffe0ff */
[-C--:B--2---:R-:W-:Y:S01]  /*4990*/  FMUL R56, R56, R22.reuse ;  /* 0x0000001638387220 */ /* 0x084fe20000400000 */
[-C--:B------:R-:W-:Y:S01]  /*49a0*/  FMUL R57, R57, R22.reuse ;  /* 0x0000001639397220 */ /* 0x080fe20000400000 */
[-C--:B------:R-:W-:Y:S01]  /*49b0*/  FMUL R4, R23, R22.reuse ;  /* 0x0000001617047220 */ /* 0x080fe20000400000 */
[-C--:B-1-3--:R-:W-:Y:S01]  /*49c0*/  FMUL R5, R59, R22.reuse ;  /* 0x000000163b057220 */ /* 0x08afe20000400000 */
[-C--:B------:R-:W-:Y:S01]  /*49d0*/  FMUL R60, R60, R22.reuse ;  /* 0x000000163c3c7220 */ /* 0x080fe20000400000 */
[-C--:B------:R-:W-:Y:S01]  /*49e0*/  FMUL R61, R61, R22.reuse ;  /* 0x000000163d3d7220 */ /* 0x080fe20000400000 */
[-C--:B------:R-:W-:Y:S01]  /*49f0*/  FMUL R6, R25, R22.reuse ;  /* 0x0000001619067220 */ /* 0x080fe20000400000 */
[----:B------:R-:W-:Y:S01]  /*4a00*/  FMUL R7, R63, R22 ;  /* 0x000000163f077220 */ /* 0x000fe20000400000 */
[----:B------:R-:W-:-:S02]  /*4a10*/  F2FP.F16.F32.PACK_AB R56, R57, R56 ;  /* 0x000000383938723e */ /* 0x000fc400000000ff */
[----:B------:R-:W-:Y:S02]  /*4a20*/  F2FP.F16.F32.PACK_AB R57, R5, R4 ;  /* 0x000000040539723e */ /* 0x000fe400000000ff */
[----:B------:R-:W-:Y:S02]  /*4a30*/  F2FP.F16.F32.PACK_AB R58, R61, R60 ;  /* 0x0000003c3d3a723e */ /* 0x000fe400000000ff */
[----:B------:R-:W-:Y:S01]  /*4a40*/  F2FP.F16.F32.PACK_AB R59, R7, R6 ;  /* 0x00000006073b723e */ /* 0x000fe200000000ff */
[----:B------:R-:W-:Y:S06]  /*4a50*/  @P0 BRA `(.L_x_54) ;  /* 0x0000000000040947 */ /* 0x000fec0003800000 */
[----:B------:R-:W-:-:S04]  /*4a60*/  DEPBAR.LE SB0, 0x0 ;  /* 0x000080000000791a */ /* 0x000fc80000000000 */
.L_x_54:
[----:B------:R-:W-:Y:S05]  /*4a70*/  WARPSYNC.ALL ;  /* 0x0000000000007948 */ /* 0x000fea0003800000 */
[----:B------:R-:W-:Y:S01]  /*4a80*/  BAR.SYNC.DEFER_BLOCKING 0x1, 0x80 ;  /* 0x0042000000007b1d */ /* 0x000fe20000010000 */
[----:B------:R-:W-:-:S05]  /*4a90*/  IMAD R3, R3, 0x2, R2 ;  /* 0x0000000203037824 */ /* 0x000fca00078e0202 */
[----:B------:R-:W-:Y:S01]  /*4aa0*/  BSSY B0, `(.L_x_55) ;  /* 0x0000015000007945 */ /* 0x000fe20003800000 */
[----:B------:R1:W-:Y:S01]  /*4ab0*/  STSM.16.M88.4 [R3], R56 ;  /* 0x0000003803007844 */ /* 0x0003e20000000200 */
[----:B------:R-:W-:Y:S01]  /*4ac0*/  @!PT LDS RZ, [RZ] ;  /* 0x00000000fffff984 */ /* 0x000fe20000000800 */
[----:B------:R-:W-:Y:S01]  /*4ad0*/  @!PT LDS RZ, [RZ] ;  /* 0x00000000fffff984 */ /* 0x000fe20000000800 */
[----:B------:R-:W-:Y:S01]  /*4ae0*/  @!PT LDS RZ, [RZ] ;  /* 0x00000000fffff984 */ /* 0x000fe20000000800 */
[----:B------:R-:W-:Y:S01]  /*4af0*/  @!PT LDS RZ, [RZ] ;  /* 0x00000000fffff984 */ /* 0x000fe20000000800 */
[----:B------:R2:W-:Y:S06]  /*4b00*/  MEMBAR.ALL.CTA ;  /* 0x0000000000007992 */ /* 0x0005ec0000008000 */
[----:B--2---:R-:W2:Y:S02]  /*4b10*/  FENCE.VIEW.ASYNC.S ;  /* 0x00000000000073c6 */ /* 0x004ea40000000000 */
[----:B--2---:R-:W-:Y:S06]  /*4b20*/  BAR.SYNC.DEFER_BLOCKING 0x1, 0x80 ;  /* 0x0042000000007b1d */ /* 0x004fec0000010000 */
[----:B------:R-:W-:Y:S05]  /*4b30*/  @P0 BRA `(.L_x_56) ;  /* 0x00000000002c0947 */ /* 0x000fea0003800000 */
[----:B------:R-:W2:Y:S01]  /*4b40*/  S2UR UR10, SR_CTAID.X ;  /* 0x00000000000a79c3 */ /* 0x000ea20000002500 */
[----:B------:R-:W-:Y:S01]  /*4b50*/  ULDC.64 UR4, c[0x0][0x198] ;  /* 0x0000660000047ab9 */ /* 0x000fe20000000a00 */
[----:B------:R-:W-:Y:S01]  /*4b60*/  R2UR UR8, R2 ;  /* 0x00000000020872ca */ /* 0x000fe200000e0000 */
[----:B------:R-:W-:Y:S01]  /*4b70*/  UIADD3 UR4, UP0, UR4, 0x670, URZ ;  /* 0x0000067004047890 */ /* 0x000fe2000ff1e03f */
[----:B------:R-:W-:Y:S01]  /*4b80*/  UMOV UR9, URZ ;  /* 0x0000003f00097c82 */ /* 0x000fe20008000000 */
[----:B------:R-:W-:Y:S02]  /*4b90*/  UMOV UR11, UR36 ;  /* 0x00000024000b7c82 */ /* 0x000fe40008000000 */
[----:B------:R-:W-:Y:S01]  /*4ba0*/  UIADD3.X UR5, URZ, UR5, URZ, UP0, !UPT ;  /* 0x000000053f057290 */ /* 0x000fe200087fe43f */
[----:B------:R-:W-:Y:S01]  /*4bb0*/  UMOV UR12, UR37 ;  /* 0x00000025000c7c82 */ /* 0x000fe20008000000 */
[----:B--2---:R-:W-:-:S09]  /*4bc0*/  USHF.L.U32 UR10, UR10, 0x6, URZ ;  /* 0x000000060a0a7899 */ /* 0x004fd2000800063f */
[----:B------:R2:W-:Y:S02]  /*4bd0*/  UTMASTG.4D [UR8], [UR4] ;  /* 0x00000008040073b5 */ /* 0x0005e40008018000 */
[----:B--2---:R0:W-:Y:S02]  /*4be0*/  UTMACMDFLUSH ;  /* 0x00000000000079b7 */ /* 0x0041e40000000000 */
.L_x_56:
[----:B------:R-:W-:Y:S05]  /*4bf0*/  BSYNC B0 ;  /* 0x0000000000007941 */ /* 0x000fea0003800000 */
.L_x_55:
[----:B------:R-:W-:-:S04]  /*4c00*/  DEPBAR.LE SB0, 0x0 ;  /* 0x000080000000791a */ /* 0x000fc80000000000 */
[----:B------:R-:W-:Y:S05]  /*4c10*/  EXIT ;  /* 0x000000000000794d */ /* 0x000fea0003800000 */
.L_x_7:
[----:B-1----:R1:W2:Y:S02]  /*4c20*/  SYNCS.PHASECHK.TRANS64.TRYWAIT P2, [R3+URZ+0x2848], R0 ;  /* 0x00284800030075a7 */ /* 0x0022a4000804017f */
[----:B--2---:R-:W-:Y:S05]  /*4c30*/  @!P2 NANOSLEEP.SYNCS 0x989680 ;  /* 0x009896800000a95d */ /* 0x004fea0003900000 */
[----:B------:R-:W2:Y:S02]  /*4c40*/  @!P2 SYNCS.PHASECHK.TRANS64 P2, [R3+URZ+0x2848], R0 ;  /* 0x002848000300a5a7 */ /* 0x000ea4000804007f */
[----:B--2---:R-:W-:Y:S05]  /*4c50*/  @!P2 BRA `(.L_x_7) ;  /* 0xfffffffc00f0a947 */ /* 0x004fea000383ffff */
[----:B------:R-:W-:Y:S05]  /*4c60*/  BRA `(.L_x_57) ;  /* 0xffffffb800847947 */ /* 0x000fea000383ffff */
.L_x_12:
[----:B-1----:R1:W2:Y:S02]  /*4c70*/  SYNCS.PHASECHK.TRANS64.TRYWAIT P1, [R0+URZ+0x2820], R3 ;  /* 0x00282003000075a7 */ /* 0x0022a4000802017f */
[----:B--2---:R-:W-:Y:S05]  /*4c80*/  @!P1 NANOSLEEP.SYNCS 0x989680 ;  /* 0x009896800000995d */ /* 0x004fea0003900000 */
[----:B------:R-:W2:Y:S02]  /*4c90*/  @!P1 SYNCS.PHASECHK.TRANS64 P1, [R0+URZ+0x2820], R3 ;  /* 0x00282003000095a7 */ /* 0x000ea4000802007f */
[----:B--2---:R-:W-:Y:S05]  /*4ca0*/  @!P1 BRA `(.L_x_12) ;  /* 0xfffffffc00f09947 */ /* 0x004fea000383ffff */
[----:B------:R-:W-:Y:S05]  /*4cb0*/  BRA `(.L_x_58) ;  /* 0xffffffbc00207947 */ /* 0x000fea000383ffff */
.L_x_14:
[----:B-1----:R1:W2:Y:S02]  /*4cc0*/  SYNCS.PHASECHK.TRANS64.TRYWAIT P1, [R0+URZ+0x2820], R3 ;  /* 0x00282003000075a7 */ /* 0x0022a4000802017f */
[----:B--2---:R-:W-:Y:S05]  /*4cd0*/  @!P1 NANOSLEEP.SYNCS 0x989680 ;  /* 0x009896800000995d */ /* 0x004fea0003900000 */
[----:B------:R-:W2:Y:S02]  /*4ce0*/  @!P1 SYNCS.PHASECHK.TRANS64 P1, [R0+URZ+0x2820], R3 ;  /* 0x00282003000095a7 */ /* 0x000ea4000802007f */
[----:B--2---:R-:W-:Y:S05]  /*4cf0*/  @!P1 BRA `(.L_x_14) ;  /* 0xfffffffc00f09947 */ /* 0x004fea000383ffff */
[----:B------:R-:W-:Y:S05]  /*4d00*/  BRA `(.L_x_59) ;  /* 0xffffffbc00787947 */ /* 0x000fea000383ffff */
.L_x_17:
[----:B-1----:R1:W2:Y:S02]  /*4d10*/  SYNCS.PHASECHK.TRANS64.TRYWAIT P1, [R2+URZ+0x2820], R3 ;  /* 0x00282003020075a7 */ /* 0x0022a4000802017f */
[----:B--2---:R-:W-:Y:S05]  /*4d20*/  @!P1 NANOSLEEP.SYNCS 0x989680 ;  /* 0x009896800000995d */ /* 0x004fea0003900000 */
[----:B------:R-:W2:Y:S02]  /*4d30*/  @!P1 SYNCS.PHASECHK.TRANS64 P1, [R2+URZ+0x2820], R3 ;  /* 0x00282003020095a7 */ /* 0x000ea4000802007f */
[----:B--2---:R-:W-:Y:S05]  /*4d40*/  @!P1 BRA `(.L_x_17) ;  /* 0xfffffffc00f09947 */ /* 0x004fea000383ffff */
[----:B------:R-:W-:Y:S05]  /*4d50*/  BRA `(.L_x_60) ;  /* 0xffffffbc00ec7947 */ /* 0x000fea000383ffff */
.L_x_19:
[----:B-1----:R1:W2:Y:S02]  /*4d60*/  SYNCS.PHASECHK.TRANS64.TRYWAIT P1, [R3+URZ+0x2820], R0 ;  /* 0x00282000030075a7 */ /* 0x0022a4000802017f */
[----:B--2---:R-:W-:Y:S05]  /*4d70*/  @!P1 NANOSLEEP.SYNCS 0x989680 ;  /* 0x009896800000995d */ /* 0x004fea0003900000 */
[----:B------:R-:W2:Y:S02]  /*4d80*/  @!P1 SYNCS.PHASECHK.TRANS64 P1, [R3+URZ+0x2820], R0 ;  /* 0x00282000030095a7 */ /* 0x000ea4000802007f */
[----:B--2---:R-:W-:Y:S05]  /*4d90*/  @!P1 BRA `(.L_x_19) ;  /* 0xfffffffc00f09947 */ /* 0x004fea000383ffff */
[----:B------:R-:W-:Y:S05]  /*4da0*/  BRA `(.L_x_61) ;  /* 0xffffffc0005c7947 */ /* 0x000fea000383ffff */
.L_x_21:
[----:B-1----:R1:W2:Y:S02]  /*4db0*/  SYNCS.PHASECHK.TRANS64.TRYWAIT P1, [R2+URZ+0x2840], R57 ;  /* 0x00284039020075a7 */ /* 0x0022a4000802017f */
[----:B--2---:R-:W-:Y:S05]  /*4dc0*/  @!P1 NANOSLEEP.SYNCS 0x989680 ;  /* 0x009896800000995d */ /* 0x004fea0003900000 */
[----:B------:R-:W2:Y:S02]  /*4dd0*/  @!P1 SYNCS.PHASECHK.TRANS64 P1, [R2+URZ+0x2840], R57 ;  /* 0x00284039020095a7 */ /* 0x000ea4000802007f */
[----:B--2---:R-:W-:Y:S05]  /*4de0*/  @!P1 BRA `(.L_x_21) ;  /* 0xfffffffc00f09947 */ /* 0x004fea000383ffff */
[----:B------:R-:W-:Y:S05]  /*4df0*/  BRA `(.L_x_62) ;  /* 0xffffffc000d47947 */ /* 0x000fea000383ffff */
.L_x_22:
[----:B--2---:R2:W3:Y:S02]  /*4e00*/  SYNCS.PHASECHK.TRANS64.TRYWAIT P1, [R2+URZ+0x2800], R57 ;  /* 0x00280039020075a7 */ /* 0x0044e4000802017f */
[----:B---3--:R-:W-:Y:S05]  /*4e10*/  @!P1 NANOSLEEP.SYNCS 0x989680 ;  /* 0x009896800000995d */ /* 0x008fea0003900000 */
[----:B------:R-:W3:Y:S02]  /*4e20*/  @!P1 SYNCS.PHASECHK.TRANS64 P1, [R2+URZ+0x2800], R57 ;  /* 0x00280039020095a7 */ /* 0x000ee4000802007f */
[----:B---3--:R-:W-:Y:S05]  /*4e30*/  @!P1 BRA `(.L_x_22) ;  /* 0xfffffffc00f09947 */ /* 0x008fea000383ffff */
[----:B------:R-:W-:Y:S05]  /*4e40*/  BRA `(.L_x_63) ;  /* 0xffffffc000cc7947 */ /* 0x000fea000383ffff */
.L_x_23:
[----:B-1----:R1:W3:Y:S02]  /*4e50*/  SYNCS.PHASECHK.TRANS64.TRYWAIT P6, [R2+URZ+0x2808], R57 ;  /* 0x00280839020075a7 */ /* 0x0022e400080c017f */
[----:B---3--:R-:W-:Y:S05]  /*4e60*/  @!P6 NANOSLEEP.SYNCS 0x989680 ;  /* 0x009896800000e95d */ /* 0x008fea0003900000 */
[----:B------:R-:W3:Y:S02]  /*4e70*/  @!P6 SYNCS.PHASECHK.TRANS64 P6, [R2+URZ+0x2808], R57 ;  /* 0x002808390200e5a7 */ /* 0x000ee400080c007f */
[----:B---3--:R-:W-:Y:S05]  /*4e80*/  @!P6 BRA `(.L_x_23) ;  /* 0xfffffffc00f0e947 */ /* 0x008fea000383ffff */
[----:B------:R-:W-:Y:S05]  /*4e90*/  BRA `(.L_x_64) ;  /* 0xffffffcc00287947 */ /* 0x000fea000383ffff */
.L_x_25:
[----:B-1----:R1:W2:Y:S02]  /*4ea0*/  SYNCS.PHASECHK.TRANS64.TRYWAIT P1, [R9+URZ+0x2800], R0 ;  /* 0x00280000090075a7 */ /* 0x0022a4000802017f */
[----:B--2---:R-:W-:Y:S05]  /*4eb0*/  @!P1 NANOSLEEP.SYNCS 0x989680 ;  /* 0x009896800000995d */ /* 0x004fea0003900000 */
[----:B------:R-:W2:Y:S02]  /*4ec0*/  @!P1 SYNCS.PHASECHK.TRANS64 P1, [R9+URZ+0x2800], R0 ;  /* 0x00280000090095a7 */ /* 0x000ea4000802007f */
[----:B--2---:R-:W-:Y:S05]  /*4ed0*/  @!P1 BRA `(.L_x_25) ;  /* 0xfffffffc00f09947 */ /* 0x004fea000383ffff */
[----:B------:R-:W-:Y:S05]  /*4ee0*/  BRA `(.L_x_65) ;  /* 0xffffffd400747947 */ /* 0x000fea000383ffff */
.L_x_28:
[----:B-1----:R1:W2:Y:S02]  /*4ef0*/  SYNCS.PHASECHK.TRANS64.TRYWAIT P2, [R0+URZ+0x2820], R9 ;  /* 0x00282009000075a7 */ /* 0x0022a4000804017f */
[----:B--2---:R-:W-:Y:S05]  /*4f00*/  @!P2 NANOSLEEP.SYNCS 0x989680 ;  /* 0x009896800000a95d */ /* 0x004fea0003900000 */
[----:B------:R-:W2:Y:S02]  /*4f10*/  @!P2 SYNCS.PHASECHK.TRANS64 P2, [R0+URZ+0x2820], R9 ;  /* 0x002820090000a5a7 */ /* 0x000ea4000804007f */
[----:B--2---:R-:W-:Y:S05]  /*4f20*/  @!P2 BRA `(.L_x_28) ;  /* 0xfffffffc00f0a947 */ /* 0x004fea000383ffff */
[----:B------:R-:W-:Y:S05]  /*4f30*/  BRA `(.L_x_66) ;  /* 0xffffffd400a47947 */ /* 0x000fea000383ffff */
.L_x_31:
[----:B-1----:R1:W2:Y:S02]  /*4f40*/  SYNCS.PHASECHK.TRANS64.TRYWAIT P2, [R23+URZ+0x2800], R64 ;  /* 0x00280040170075a7 */ /* 0x0022a4000804017f */
[----:B--2---:R-:W-:Y:S05]  /*4f50*/  @!P2 NANOSLEEP.SYNCS 0x989680 ;  /* 0x009896800000a95d */ /* 0x004fea0003900000 */
[----:B------:R-:W2:Y:S02]  /*4f60*/  @!P2 SYNCS.PHASECHK.TRANS64 P2, [R23+URZ+0x2800], R64 ;  /* 0x002800401700a5a7 */ /* 0x000ea4000804007f */
[----:B--2---:R-:W-:Y:S05]  /*4f70*/  @!P2 BRA `(.L_x_31) ;  /* 0xfffffffc00f0a947 */ /* 0x004fea000383ffff */
[----:B------:R-:W-:Y:S05]  /*4f80*/  BRA `(.L_x_67) ;  /* 0xffffffdc00247947 */ /* 0x000fea000383ffff */
.L_x_35:
[----:B-1----:R1:W2:Y:S02]  /*4f90*/  SYNCS.PHASECHK.TRANS64.TRYWAIT P1, [R18+URZ+0x2820], R19 ;  /* 0x00282013120075a7 */ /* 0x0022a4000802017f */
[----:B--2---:R-:W-:Y:S05]  /*4fa0*/  @!P1 NANOSLEEP.SYNCS 0x989680 ;  /* 0x009896800000995d */ /* 0x004fea0003900000 */
[----:B------:R-:W2:Y:S02]  /*4fb0*/  @!P1 SYNCS.PHASECHK.TRANS64 P1, [R18+URZ+0x2820], R19 ;  /* 0x00282013120095a7 */ /* 0x000ea4000802007f */
[----:B--2---:R-:W-:Y:S05]  /*4fc0*/  @!P1 BRA `(.L_x_35) ;  /* 0xfffffffc00f09947 */ /* 0x004fea000383ffff */
[----:B------:R-:W-:Y:S05]  /*4fd0*/  BRA `(.L_x_68) ;  /* 0xffffffec00187947 */ /* 0x000fea000383ffff */
        .weak           $__internal_0_$__cuda_sm20_rcp_rn_f32_slowpath
        .type           $__internal_0_$__cuda_sm20_rcp_rn_f32_slowpath,@function
        .size           $__internal_0_$__cuda_sm20_rcp_rn_f32_slowpath,(.L_x_74 - $__internal_0_$__cuda_sm20_rcp_rn_f32_slowpath)
$__internal_0_$__cuda_sm20_rcp_rn_f32_slowpath:
[----:B------:R-:W-:Y:S01]  /*4fe0*/  IMAD.SHL.U32 R3, R4, 0x2, RZ ;  /* 0x0000000204037824 */ /* 0x000fe200078e00ff */
[----:B------:R-:W-:Y:S04]  /*4ff0*/  BSSY B2, `(.L_x_69) ;  /* 0x0000030000027945 */ /* 0x000fe80003800000 */
[----:B------:R-:W-:-:S04]  /*5000*/  SHF.R.U32.HI R19, RZ, 0x18, R3 ;  /* 0x00000018ff137819 */ /* 0x000fc80000011603 */
[----:B------:R-:W-:-:S13]  /*5010*/  ISETP.NE.U32.AND P0, PT, R19, RZ, PT ;  /* 0x000000ff1300720c */ /* 0x000fda0003f05070 */
[----:B------:R-:W-:Y:S05]  /*5020*/  @P0 BRA `(.L_x_70) ;  /* 0x0000000000280947 */ /* 0x000fea0003800000 */
[----:B------:R-:W-:-:S04]  /*5030*/  SHF.L.U32 R3, R4, 0x1, RZ ;  /* 0x0000000104037819 */ /* 0x000fc800000006ff */
[----:B------:R-:W-:-:S13]  /*5040*/  ISETP.NE.AND P0, PT, R3, RZ, PT ;  /* 0x000000ff0300720c */ /* 0x000fda0003f05270 */
[----:B------:R-:W-:Y:S01]  /*5050*/  @P0 FFMA R11, R4, 1.84467440737095516160e+19, RZ ;  /* 0x5f800000040b0823 */ /* 0x000fe200000000ff */
[----:B------:R-:W-:Y:S08]  /*5060*/  @!P0 MUFU.RCP R10, R4 ;  /* 0x00000004000a8308 */ /* 0x000ff00000001000 */
[----:B------:R-:W1:Y:S02]  /*5070*/  @P0 MUFU.RCP R12, R11 ;  /* 0x0000000b000c0308 */ /* 0x000e640000001000 */
[----:B-1----:R-:W-:-:S04]  /*5080*/  @P0 FFMA R3, R11, R12, -1 ;  /* 0xbf8000000b030423 */ /* 0x002fc8000000000c */
[----:B------:R-:W-:-:S04]  /*5090*/  @P0 FADD.FTZ R3, -R3, -RZ ;  /* 0x800000ff03030221 */ /* 0x000fc80000010100 */
[----:B------:R-:W-:-:S04]  /*50a0*/  @P0 FFMA R3, R12, R3, R12 ;  /* 0x000000030c030223 */ /* 0x000fc8000000000c */
[----:B------:R-:W-:Y:S01]  /*50b0*/  @P0 FFMA R10, R3, 1.84467440737095516160e+19, RZ ;  /* 0x5f800000030a0823 */ /* 0x000fe200000000ff */
[----:B------:R-:W-:Y:S06]  /*50c0*/  BRA `(.L_x_71) ;  /* 0x0000000000887947 */ /* 0x000fec0003800000 */
.L_x_70:
[----:B------:R-:W-:-:S05]  /*50d0*/  VIADD R20, R19, 0xffffff03 ;  /* 0xffffff0313147836 */ /* 0x000fca0000000000 */
[----:B------:R-:W-:-:S13]  /*50e0*/  ISETP.GT.U32.AND P0, PT, R20, 0x1, PT ;  /* 0x000000011400780c */ /* 0x000fda0003f04070 */
[----:B------:R-:W-:Y:S05]  /*50f0*/  @P0 BRA `(.L_x_72) ;  /* 0x0000000000780947 */ /* 0x000fea0003800000 */
[----:B------:R-:W-:Y:S01]  /*5100*/  LOP3.LUT R3, R4, 0x7fffff, RZ, 0xc0, !PT ;  /* 0x007fffff04037812 */ /* 0x000fe200078ec0ff */
[----:B------:R-:W-:-:S03]  /*5110*/  IMAD.MOV.U32 R13, RZ, RZ, 0x3 ;  /* 0x00000003ff0d7424 */ /* 0x000fc600078e00ff */
[----:B------:R-:W-:Y:S02]  /*5120*/  LOP3.LUT R3, R3, 0x3f800000, RZ, 0xfc, !PT ;  /* 0x3f80000003037812 */ /* 0x000fe400078efcff */
[----:B------:R-:W-:Y:S02]  /*5130*/  SHF.L.U32 R13, R13, R20, RZ ;  /* 0x000000140d0d7219 */ /* 0x000fe400000006ff */
[----:B------:R-:W1:Y:S02]  /*5140*/  MUFU.RCP R10, R3 ;  /* 0x00000003000a7308 */ /* 0x000e640000001000 */
[----:B-1----:R-:W-:-:S04]  /*5150*/  FFMA R11, R3, R10, -1 ;  /* 0xbf800000030b7423 */ /* 0x002fc8000000000a */
[----:B------:R-:W-:-:S04]  /*5160*/  FADD.FTZ R11, -R11, -RZ ;  /* 0x800000ff0b0b7221 */ /* 0x000fc80000010100 */
[CCC-:B------:R-:W-:Y:S01]  /*5170*/  FFMA.RM R12, R10.reuse, R11.reuse, R10.reuse ;  /* 0x0000000b0a0c7223 */ /* 0x1c0fe2000000400a */
[----:B------:R-:W-:-:S04]  /*5180*/  FFMA.RP R11, R10, R11, R10 ;  /* 0x0000000b0a0b7223 */ /* 0x000fc8000000800a */
[C---:B------:R-:W-:Y:S02]  /*5190*/  LOP3.LUT R10, R12.reuse, 0x7fffff, RZ, 0xc0, !PT ;  /* 0x007fffff0c0a7812 */ /* 0x040fe400078ec0ff */
[----:B------:R-:W-:Y:S02]  /*51a0*/  FSETP.NEU.FTZ.AND P0, PT, R12, R11, PT ;  /* 0x0000000b0c00720b */ /* 0x000fe40003f1d000 */
[----:B------:R-:W-:Y:S02]  /*51b0*/  LOP3.LUT R10, R10, 0x800000, RZ, 0xfc, !PT ;  /* 0x008000000a0a7812 */ /* 0x000fe400078efcff */
[----:B------:R-:W-:Y:S02]  /*51c0*/  SEL R11, RZ, 0xffffffff, !P0 ;  /* 0xffffffffff0b7807 */ /* 0x000fe40004000000 */
[----:B------:R-:W-:Y:S02]  /*51d0*/  LOP3.LUT R13, R13, R10, RZ, 0xc0, !PT ;  /* 0x0000000a0d0d7212 */ /* 0x000fe400078ec0ff */
[----:B------:R-:W-:-:S02]  /*51e0*/  IADD3 R11, -R11, RZ, RZ ;  /* 0x000000ff0b0b7210 */ /* 0x000fc40007ffe1ff */
[-C--:B------:R-:W-:Y:S02]  /*51f0*/  SHF.R.U32.HI R13, RZ, R20.reuse, R13 ;  /* 0x00000014ff0d7219 */ /* 0x080fe4000001160d */
[----:B------:R-:W-:Y:S02]  /*5200*/  LOP3.LUT P1, RZ, R11, R20, R10, 0xf8, !PT ;  /* 0x000000140bff7212 */ /* 0x000fe4000782f80a */
[C---:B------:R-:W-:Y:S02]  /*5210*/  LOP3.LUT P0, RZ, R13.reuse, 0x1, RZ, 0xc0, !PT ;  /* 0x000000010dff7812 */ /* 0x040fe4000780c0ff */
[----:B------:R-:W-:-:S04]  /*5220*/  LOP3.LUT P2, RZ, R13, 0x2, RZ, 0xc0, !PT ;  /* 0x000000020dff7812 */ /* 0x000fc8000784c0ff */
[----:B------:R-:W-:Y:S02]  /*5230*/  PLOP3.LUT P0, PT, P0, P1, P2, 0xe0, 0x0 ;  /* 0x000000000000781c */ /* 0x000fe40000703c20 */
[----:B------:R-:W-:Y:S02]  /*5240*/  LOP3.LUT P1, RZ, R4, 0x7fffff, RZ, 0xc0, !PT ;  /* 0x007fffff04ff7812 */ /* 0x000fe4000782c0ff */
[----:B------:R-:W-:-:S05]  /*5250*/  SEL R3, RZ, 0x1, !P0 ;  /* 0x00000001ff037807 */ /* 0x000fca0004000000 */
[----:B------:R-:W-:-:S05]  /*5260*/  IMAD.MOV R3, RZ, RZ, -R3 ;  /* 0x000000ffff037224 */ /* 0x000fca00078e0a03 */
[----:B------:R-:W-:Y:S01]  /*5270*/  ISETP.GE.AND P0, PT, R3, RZ, PT ;  /* 0x000000ff0300720c */ /* 0x000fe20003f06270 */
[----:B------:R-:W-:-:S05]  /*5280*/  VIADD R3, R19, 0xffffff04 ;  /* 0xffffff0413037836 */ /* 0x000fca0000000000 */
[----:B------:R-:W-:-:S07]  /*5290*/  SHF.R.U32.HI R3, RZ, R3, R10 ;  /* 0x00000003ff037219 */ /* 0x000fce000001160a */
[----:B------:R-:W-:-:S05]  /*52a0*/  @!P0 IADD3 R3, R3, 0x1, RZ ;  /* 0x0000000103038810 */ /* 0x000fca0007ffe0ff */
[----:B------:R-:W-:-:S05]  /*52b0*/  @!P1 IMAD.SHL.U32 R3, R3, 0x2, RZ ;  /* 0x0000000203039824 */ /* 0x000fca00078e00ff */
[----:B------:R-:W-:Y:S01]  /*52c0*/  LOP3.LUT R10, R3, 0x80000000, R4, 0xf8, !PT ;  /* 0x80000000030a7812 */ /* 0x000fe200078ef804 */
[----:B------:R-:W-:Y:S06]  /*52d0*/  BRA `(.L_x_71) ;  /* 0x0000000000047947 */ /* 0x000fec0003800000 */
.L_x_72:
[----:B------:R1:W2:Y:S02]  /*52e0*/  MUFU.RCP R10, R4 ;  /* 0x00000004000a7308 */ /* 0x0002a40000001000 */
.L_x_71:
[----:B------:R-:W-:Y:S05]  /*52f0*/  BSYNC B2 ;  /* 0x0000000000027941 */ /* 0x000fea0003800000 */
.L_x_69:
[----:B--2---:R-:W-:Y:S01]  /*5300*/  IMAD.MOV.U32 R3, RZ, RZ, R10 ;  /* 0x000000ffff037224 */ /* 0x004fe200078e000a */
[----:B------:R-:W-:Y:S01]  /*5310*/  MOV R10, R14 ;  /* 0x0000000e000a7202 */ /* 0x000fe20000000f00 */
[----:B------:R-:W-:-:S04]  /*5320*/  IMAD.MOV.U32 R11, RZ, RZ, 0x0 ;  /* 0x00000000ff0b7424 */ /* 0x000fc800078e00ff */
[----:B-1----:R-:W-:Y:S05]  /*5330*/  RET.REL.NODEC R10 `(_ZN7cutlass13device_kernelINS_4fmha6kernel13FmhaKernelTmaINS1_10collective15FmhaMainloopTmaINS_6half_tEfN4cute5tupleIJNS7_1CILi64EEESA_NS9_ILi16EEEEEENS4_13DefaultFusionEJEEENS4_15FmhaFwdEpilogueIS6_fNS8_IJSA_SB_SA_EEEEEJEEEEEvNT_6ParamsE) ;  /* 0xffffffac0a307950 */ /* 0x002fea0003c3ffff */
.L_x_73:
[----:B------:R-:W-:-:S00]  /*5340*/  BRA `(.L_x_73) ;  /* 0xfffffffc00fc7947 */ /* 0x000fc0000383ffff */
[----:B------:R-:W-:-:S00]  /*5350*/  NOP ;  /* 0x0000000000007918 */ /* 0x000fc00000000000 */
        /* <DEDUP_REMOVED lines=10> */
.L_x_74:


//--------------------- .nv.global.init           --------------------------
	.section	.nv.global.init,"aw",@progbits
.nv.global.init:
	.type		$str$23,@object
	.size		$str$23,($str$24 - $str$23)
$str$23:
        /*0000*/ 	.byte	0x28, 0x61, 0x64, 0x64, 0x72, 0x65, 0x73, 0x73, 0x20, 0x26, 0x20, 0x6d, 0x61, 0x73, 0x6b, 0x29
        /*0010*/ 	.byte	0x20, 0x3d, 0x3d, 0x20, 0x30, 0x00
	.type		$str$24,@object
	.size		$str$24,(__unnamed_1 - $str$24)
$str$24:
        /*0016*/ 	.byte	0x2f, 0x74, 0x6d, 0x70, 0x2f, 0x63, 0x75, 0x74, 0x6c, 0x61, 0x73, 0x73, 0x5f, 0x73, 0x77, 0x65
        /*0026*/ 	.byte	0x65, 0x70, 0x5f, 0x73, 0x72, 0x63, 0x2f, 0x69, 0x6e, 0x63, 0x6c, 0x75, 0x64, 0x65, 0x2f, 0x63
        /*0036*/ 	.byte	0x75, 0x74, 0x65, 0x2f, 0x70, 0x6f, 0x69, 0x6e, 0x74, 0x65, 0x72, 0x5f, 0x66, 0x6c, 0x61, 0x67
        /*0046*/ 	.byte	0x67, 0x65, 0x64, 0x2e, 0x68, 0x70, 0x70, 0x00
	.type		__unnamed_1,@object
	.size		__unnamed_1,(.L_0 - __unnamed_1)
__unnamed_1:
        /*004e*/ 	.byte	0x61, 0x75, 0x74, 0x6f, 0x20, 0x63, 0x75, 0x74, 0x65, 0x3a, 0x3a, 0x61, 0x73, 0x5f, 0x70, 0x6f
        /* <DEDUP_REMOVED lines=27> */
        /*020e*/ 	.byte	0x3e, 0x3e, 0x5d, 0x00
.L_0:


//--------------------- .nv.shared._ZN7cutlass13device_kernelINS_4fmha6kernel13FmhaKernelTmaINS1_10collective15FmhaMainloopTmaINS_6half_tEfN4cute5tupleIJNS7_1CILi64EEESA_NS9_ILi16EEEEEENS4_13DefaultFusionEJEEENS4_15FmhaFwdEpilogueIS6_fNS8_IJSA_SB_SA_EEEEEJEEEEEvNT_6ParamsE --------------------------
	.section	.nv.shared._ZN7cutlass13device_kernelINS_4fmha6kernel13FmhaKernelTmaINS1_10collective15FmhaMainloopTmaINS_6half_tEfN4cute5tupleIJNS7_1CILi64EEESA_NS9_ILi16EEEEEENS4_13DefaultFusionEJEEENS4_15FmhaFwdEpilogueIS6_fNS8_IJSA_SB_SA_EEEEEJEEEEEvNT_6ParamsE,"aw",@nobits
	.sectionflags	@""
	.align	16
	.zero		1024


//--------------------- .nv.shared.reserved.0     --------------------------
	.section	.nv.shared.reserved.0,"aw",@nobits
	.weak		__nv_reservedSMEM_offset_0_alias
	.size		__nv_reservedSMEM_offset_0_alias, 0, 0
	.other		__nv_reservedSMEM_offset_0_alias,@"STO_CUDA_RESERVED_SHARED STV_DEFAULT"
__nv_reservedSMEM_offset_0_alias:
	.zero		0


//--------------------- .nv.global                --------------------------
	.section	.nv.global,"aw",@nobits
.nv.global:
	.type		_ZN39_INTERNAL_d3a54f43_4_k_cu_671352be_27404cute1_E,@object
	.size		_ZN39_INTERNAL_d3a54f43_4_k_cu_671352be_27404cute1_E,(_ZN39_INTERNAL_d3a54f43_4_k_cu_671352be_27404cuda3std3__45__cpo6cbeginE - _ZN39_INTERNAL_d3a54f43_4_k_cu_671352be_27404cute1_E)
_ZN39_INTERNAL_d3a54f43_4_k_cu_671352be_27404cute1_E:
	.zero		1
	.type		_ZN39_INTERNAL_d3a54f43_4_k_cu_671352be_27404cuda3std3__45__cpo6cbeginE,@object
	.size		_ZN39_INTERNAL_d3a54f43_4_k_cu_671352be_27404cuda3std3__45__cpo6cbeginE,(_ZN39_INTERNAL_d3a54f43_4_k_cu_671352be_27404cuda3std3__48in_placeE - _ZN39_INTERNAL_d3a54f43_4_k_cu_671352be_27404cuda3std3__45__cpo6cbeginE)
_ZN39_INTERNAL_d3a54f43_4_k_cu_671352be_27404cuda3std3__45__cpo6cbeginE:
	.zero		1
	.type		_ZN39_INTERNAL_d3a54f43_4_k_cu_671352be_27404cuda3std3__48in_placeE,@object
	.size		_ZN39_INTERNAL_d3a54f43_4_k_cu_671352be_27404cuda3std3__48in_placeE,(_ZN39_INTERNAL_d3a54f43_4_k_cu_671352be_27404cuda3std6ranges3__45__cpo9iter_moveE - _ZN39_INTERNAL_d3a54f43_4_k_cu_671352be_27404cuda3std3__48in_placeE)
_ZN39_INTERNAL_d3a54f43_4_k_cu_671352be_27404cuda3std3__48in_placeE:
	.zero		1
	.type		_ZN39_INTERNAL_d3a54f43_4_k_cu_671352be_27404cuda3std6ranges3__45__cpo9iter_moveE,@object
	.size		_ZN39_INTERNAL_d3a54f43_4_k_cu_671352be_27404cuda3std6ranges3__45__cpo9iter_moveE,(_ZN39_INTERNAL_d3a54f43_4_k_cu_671352be_27404cuda3std3__45__cpo5beginE - _ZN39_INTERNAL_d3a54f43_4_k_cu_671352be_27404cuda3std6ranges3__45__cpo9iter_moveE)
_ZN39_INTERNAL_d3a54f43_4_k_cu_671352be_27404cuda3std6ranges3__45__cpo9iter_moveE:
	.zero		1
	.type		_ZN39_INTERNAL_d3a54f43_4_k_cu_671352be_27404cuda3std3__45__cpo5beginE,@object
	.size		_ZN39_INTERNAL_d3a54f43_4_k_cu_671352be_27404cuda3std3__45__cpo5beginE,(_ZN39_INTERNAL_d3a54f43_4_k_cu_671352be_27404cuda3std3__441_GLOBAL__N__d3a54f43_4_k_cu_671352be_27406ignoreE - _ZN39_INTERNAL_d3a54f43_4_k_cu_671352be_27404cuda3std3__45__cpo5beginE)
_ZN39_INTERNAL_d3a54f43_4_k_cu_671352be_27404cuda3std3__45__cpo5beginE:
	.zero		1
	.type		_ZN39_INTERNAL_d3a54f43_4_k_cu_671352be_27404cuda3std3__441_GLOBAL__N__d3a54f43_4_k_cu_671352be_27406ignoreE,@object
	.size		_ZN39_INTERNAL_d3a54f43_4_k_cu_671352be_27404cuda3std3__441_GLOBAL__N__d3a54f43_4_k_cu_671352be_27406ignoreE,(_ZN39_INTERNAL_d3a54f43_4_k_cu_671352be_27404cute7productE - _ZN39_INTERNAL_d3a54f43_4_k_cu_671352be_27404cuda3std3__441_GLOBAL__N__d3a54f43_4_k_cu_671352be_27406ignoreE)
_ZN39_INTERNAL_d3a54f43_4_k_cu_671352be_27404cuda3std3__441_GLOBAL__N__d3a54f43_4_k_cu_671352be_27406ignoreE:
	.zero		1
	.type		_ZN39_INTERNAL_d3a54f43_4_k_cu_671352be_27404cute7productE,@object
	.size		_ZN39_INTERNAL_d3a54f43_4_k_cu_671352be_27404cute7productE,(_ZN39_INTERNAL_d3a54f43_4_k_cu_671352be_27404cuda3std3__45__cpo3endE - _ZN39_INTERNAL_d3a54f43_4_k_cu_671352be_27404cute7productE)
_ZN39_INTERNAL_d3a54f43_4_k_cu_671352be_27404cute7productE:
	.zero		1
	.type		_ZN39_INTERNAL_d3a54f43_4_k_cu_671352be_27404cuda3std3__45__cpo3endE,@object
	.size		_ZN39_INTERNAL_d3a54f43_4_k_cu_671352be_27404cuda3std3__45__cpo3endE,(_ZN39_INTERNAL_d3a54f43_4_k_cu_671352be_27404cuda3std3__419piecewise_constructE - _ZN39_INTERNAL_d3a54f43_4_k_cu_671352be_27404cuda3std3__45__cpo3endE)
_ZN39_INTERNAL_d3a54f43_4_k_cu_671352be_27404cuda3std3__45__cpo3endE:
	.zero		1
	.type		_ZN39_INTERNAL_d3a54f43_4_k_cu_671352be_27404cuda3std3__419piecewise_constructE,@object
	.size		_ZN39_INTERNAL_d3a54f43_4_k_cu_671352be_27404cuda3std3__419piecewise_constructE,(_ZN39_INTERNAL_d3a54f43_4_k_cu_671352be_27404cuda3std3__45__cpo4cendE - _ZN39_INTERNAL_d3a54f43_4_k_cu_671352be_27404cuda3std3__419piecewise_constructE)
_ZN39_INTERNAL_d3a54f43_4_k_cu_671352be_27404cuda3std3__419piecewise_constructE:
	.zero		1
	.type		_ZN39_INTERNAL_d3a54f43_4_k_cu_671352be_27404cuda3std3__45__cpo4cendE,@object
	.size		_ZN39_INTERNAL_d3a54f43_4_k_cu_671352be_27404cuda3std3__45__cpo4cendE,(_ZN39_INTERNAL_d3a54f43_4_k_cu_671352be_27404cuda3std6ranges3__45__cpo4swapE - _ZN39_INTERNAL_d3a54f43_4_k_cu_671352be_27404cuda3std3__45__cpo4cendE)
_ZN39_INTERNAL_d3a54f43_4_k_cu_671352be_27404cuda3std3__45__cpo4cendE:
	.zero		1
	.type		_ZN39_INTERNAL_d3a54f43_4_k_cu_671352be_27404cuda3std6ranges3__45__cpo4swapE,@object
	.size		_ZN39_INTERNAL_d3a54f43_4_k_cu_671352be_27404cuda3std6ranges3__45__cpo4swapE,(.L_8 - _ZN39_INTERNAL_d3a54f43_4_k_cu_671352be_27404cuda3std6ranges3__45__cpo4swapE)
_ZN39_INTERNAL_d3a54f43_4_k_cu_671352be_27404cuda3std6ranges3__45__cpo4swapE:
	.zero		1
.L_8:


//--------------------- .nv.constant0._ZN7cutlass13device_kernelINS_4fmha6kernel13FmhaKernelTmaINS1_10collective15FmhaMainloopTmaINS_6half_tEfN4cute5tupleIJNS7_1CILi64EEESA_NS9_ILi16EEEEEENS4_13DefaultFusionEJEEENS4_15FmhaFwdEpilogueIS6_fNS8_IJSA_SB_SA_EEEEEJEEEEEvNT_6ParamsE --------------------------
	.section	.nv.constant0._ZN7cutlass13device_kernelINS_4fmha6kernel13FmhaKernelTmaINS1_10collective15FmhaMainloopTmaINS_6half_tEfN4cute5tupleIJNS7_1CILi64EEESA_NS9_ILi16EEEEEENS4_13DefaultFusionEJEEENS4_15FmhaFwdEpilogueIS6_fNS8_IJSA_SB_SA_EEEEEJEEEEEvNT_6ParamsE,"a",@progbits
	.sectionflags	@""
	.align	4
.nv.constant0._ZN7cutlass13device_kernelINS_4fmha6kernel13FmhaKernelTmaINS1_10collective15FmhaMainloopTmaINS_6half_tEfN4cute5tupleIJNS7_1CILi64EEESA_NS9_ILi16EEEEEENS4_13DefaultFusionEJEEENS4_15FmhaFwdEpilogueIS6_fNS8_IJSA_SB_SA_EEEEEJEEEEEvNT_6ParamsE:
	.zero		2688


//--------------------- SYMBOLS --------------------------

	.type		.nv.reservedSmem.offset0,@object
	.size		.nv.reservedSmem.offset0,0x4
	.type		__assertfail,@function
